	.target	sm_90a

	.elftype	@"ET_EXEC"


//--------------------- .note.nv.tkinfo           --------------------------
	.section	.note.nv.tkinfo,"",@"SHT_NOTE"
	.sectionflags	@"SHF_NOTE_NV_TKINFO"
	.tkinfo
        /*0018*/ 	.word	0x00000002
        /*0030*/ 	.string	""
        /*0030*/ 	.string	"ptxas"
        /*0030*/ 	.string	"Cuda compilation tools, release 13.0, V13.0.88"
        /*0030*/ 	.string	"Build cuda_13.0.r13.0/compiler.36424714_0"
        /*0030*/ 	.string	"-arch sm_90a -m 64 "



//--------------------- .note.nv.cuinfo           --------------------------
	.section	.note.nv.cuinfo,"",@"SHT_NOTE"
	.sectionflags	@"SHF_NOTE_NV_CUINFO"
        /*0018*/ 	.short	0x0002
        /*001a*/ 	.short	0x005a
        /*001c*/ 	.short	0x0082
	.zero		2


//--------------------- .nv.info                  --------------------------
	.section	.nv.info,"",@"SHT_CUDA_INFO"
	.align	4


	//----- nvinfo : EIATTR_REGCOUNT
	.align		4
        /*0000*/ 	.byte	0x04, 0x2f
        /*0002*/ 	.short	(.L_15 - .L_14)
	.align		4
.L_14:
        /*0004*/ 	.word	index@(_ZN7cutlass13device_kernelINS_4gemm6kernel13GemmUniversalIN4cute5tupleIJiiiiEEENS1_10collective13CollectiveMmaINS1_34MainloopSm90TmaGmmaWarpSpecializedILi4ENS5_IJNS4_1CILi4EEENSA_ILi2EEENSA_ILi1EEEEEENS1_35KernelTmaWarpSpecializedCooperativeEEENS5_IJNSA_ILi128EEESH_NSA_ILi64EEEEEENS_6half_tENS5_IJlSD_lEEESK_NS5_IJSD_llEEENS4_8TiledMMAINS4_8MMA_AtomIJNS4_4SM904GMMA26MMA_64x128x16_F32F16F16_SSILNSQ_5MajorE0ELSS_1ELNSQ_7ScaleInE1ELST_1EEEEEENS4_6LayoutINS5_IJSC_SD_SD_EEENS5_IJSD_NSA_ILi0EEESY_EEEEENS5_IJNS4_10UnderscoreES11_S11_EEEEENS4_23SM90_TMA_LOAD_MULTICASTENS4_14ComposedLayoutINS4_7SwizzleILi3ELi4ELi3EEENS4_18smem_ptr_flag_bitsILi16EEENSW_INS5_IJNSA_ILi8EEESI_EEENS5_IJSI_SD_EEEEEEEvNS4_8identityES14_NS15_IS17_S19_NSW_INS5_IJSI_S1A_EEENS5_IJSD_SI_EEEEEEEvS1F_EENS_8epilogue10collective6detail29Sm90TmaWarpSpecializedAdapterINS1M_15DefaultEpilogueISK_SL_SL_NS1L_6thread17LinearCombinationISK_Li1EffLNS1Q_9ScaleType4KindE0ELNS_15FloatRoundStyleE2ESK_EENS1_15EpilogueDefaultEEEEEvvEEEEvNT_6ParamsE)
        /*0008*/ 	.word	0x000000a8


	//----- nvinfo : EIATTR_FRAME_SIZE
	.align		4
.L_15:
        /*000c*/ 	.byte	0x04, 0x11
        /*000e*/ 	.short	(.L_17 - .L_16)
	.align		4
.L_16:
        /*0010*/ 	.word	index@(_ZN7cutlass13device_kernelINS_4gemm6kernel13GemmUniversalIN4cute5tupleIJiiiiEEENS1_10collective13CollectiveMmaINS1_34MainloopSm90TmaGmmaWarpSpecializedILi4ENS5_IJNS4_1CILi4EEENSA_ILi2EEENSA_ILi1EEEEEENS1_35KernelTmaWarpSpecializedCooperativeEEENS5_IJNSA_ILi128EEESH_NSA_ILi64EEEEEENS_6half_tENS5_IJlSD_lEEESK_NS5_IJSD_llEEENS4_8TiledMMAINS4_8MMA_AtomIJNS4_4SM904GMMA26MMA_64x128x16_F32F16F16_SSILNSQ_5MajorE0ELSS_1ELNSQ_7ScaleInE1ELST_1EEEEEENS4_6LayoutINS5_IJSC_SD_SD_EEENS5_IJSD_NSA_ILi0EEESY_EEEEENS5_IJNS4_10UnderscoreES11_S11_EEEEENS4_23SM90_TMA_LOAD_MULTICASTENS4_14ComposedLayoutINS4_7SwizzleILi3ELi4ELi3EEENS4_18smem_ptr_flag_bitsILi16EEENSW_INS5_IJNSA_ILi8EEESI_EEENS5_IJSI_SD_EEEEEEEvNS4_8identityES14_NS15_IS17_S19_NSW_INS5_IJSI_S1A_EEENS5_IJSD_SI_EEEEEEEvS1F_EENS_8epilogue10collective6detail29Sm90TmaWarpSpecializedAdapterINS1M_15DefaultEpilogueISK_SL_SL_NS1L_6thread17LinearCombinationISK_Li1EffLNS1Q_9ScaleType4KindE0ELNS_15FloatRoundStyleE2ESK_EENS1_15EpilogueDefaultEEEEEvvEEEEvNT_6ParamsE)
        /*0014*/ 	.word	0x00000000


	//----- nvinfo : EIATTR_MIN_STACK_SIZE
	.align		4
.L_17:
        /*0018*/ 	.byte	0x04, 0x12
        /*001a*/ 	.short	(.L_19 - .L_18)
	.align		4
.L_18:
        /*001c*/ 	.word	index@(_ZN7cutlass13device_kernelINS_4gemm6kernel13GemmUniversalIN4cute5tupleIJiiiiEEENS1_10collective13CollectiveMmaINS1_34MainloopSm90TmaGmmaWarpSpecializedILi4ENS5_IJNS4_1CILi4EEENSA_ILi2EEENSA_ILi1EEEEEENS1_35KernelTmaWarpSpecializedCooperativeEEENS5_IJNSA_ILi128EEESH_NSA_ILi64EEEEEENS_6half_tENS5_IJlSD_lEEESK_NS5_IJSD_llEEENS4_8TiledMMAINS4_8MMA_AtomIJNS4_4SM904GMMA26MMA_64x128x16_F32F16F16_SSILNSQ_5MajorE0ELSS_1ELNSQ_7ScaleInE1ELST_1EEEEEENS4_6LayoutINS5_IJSC_SD_SD_EEENS5_IJSD_NSA_ILi0EEESY_EEEEENS5_IJNS4_10UnderscoreES11_S11_EEEEENS4_23SM90_TMA_LOAD_MULTICASTENS4_14ComposedLayoutINS4_7SwizzleILi3ELi4ELi3EEENS4_18smem_ptr_flag_bitsILi16EEENSW_INS5_IJNSA_ILi8EEESI_EEENS5_IJSI_SD_EEEEEEEvNS4_8identityES14_NS15_IS17_S19_NSW_INS5_IJSI_S1A_EEENS5_IJSD_SI_EEEEEEEvS1F_EENS_8epilogue10collective6detail29Sm90TmaWarpSpecializedAdapterINS1M_15DefaultEpilogueISK_SL_SL_NS1L_6thread17LinearCombinationISK_Li1EffLNS1Q_9ScaleType4KindE0ELNS_15FloatRoundStyleE2ESK_EENS1_15EpilogueDefaultEEEEEvvEEEEvNT_6ParamsE)
        /*0020*/ 	.word	0x00000000
.L_19:


//--------------------- .nv.compat                --------------------------
	.section	.nv.compat,"",@"SHT_CUDA_COMPAT_INFO"
	.align	4
        /*0000*/ 	.byte	0x02, 0x09, 0x01, 0x00, 0x02, 0x02, 0x04, 0x00, 0x02, 0x05, 0x05, 0x00, 0x03, 0x07, 0x01, 0x01
        /*0010*/ 	.byte	0x02, 0x03, 0x01, 0x00, 0x02, 0x06, 0x01, 0x00, 0x04, 0x0b, 0x08, 0x00, 0x00, 0x00, 0x00, 0x00
        /*0020*/ 	.byte	0x00, 0x00, 0x00, 0x00


//--------------------- .nv.info._ZN7cutlass13device_kernelINS_4gemm6kernel13GemmUniversalIN4cute5tupleIJiiiiEEENS1_10collective13CollectiveMmaINS1_34MainloopSm90TmaGmmaWarpSpecializedILi4ENS5_IJNS4_1CILi4EEENSA_ILi2EEENSA_ILi1EEEEEENS1_35KernelTmaWarpSpecializedCooperativeEEENS5_IJNSA_ILi128EEESH_NSA_ILi64EEEEEENS_6half_tENS5_IJlSD_lEEESK_NS5_IJSD_llEEENS4_8TiledMMAINS4_8MMA_AtomIJNS4_4SM904GMMA26MMA_64x128x16_F32F16F16_SSILNSQ_5MajorE0ELSS_1ELNSQ_7ScaleInE1ELST_1EEEEEENS4_6LayoutINS5_IJSC_SD_SD_EEENS5_IJSD_NSA_ILi0EEESY_EEEEENS5_IJNS4_10UnderscoreES11_S11_EEEEENS4_23SM90_TMA_LOAD_MULTICASTENS4_14ComposedLayoutINS4_7SwizzleILi3ELi4ELi3EEENS4_18smem_ptr_flag_bitsILi16EEENSW_INS5_IJNSA_ILi8EEESI_EEENS5_IJSI_SD_EEEEEEEvNS4_8identityES14_NS15_IS17_S19_NSW_INS5_IJSI_S1A_EEENS5_IJSD_SI_EEEEEEEvS1F_EENS_8epilogue10collective6detail29Sm90TmaWarpSpecializedAdapterINS1M_15DefaultEpilogueISK_SL_SL_NS1L_6thread17LinearCombinationISK_Li1EffLNS1Q_9ScaleType4KindE0ELNS_15FloatRoundStyleE2ESK_EENS1_15EpilogueDefaultEEEEEvvEEEEvNT_6ParamsE --------------------------
	.section	.nv.info._ZN7cutlass13device_kernelINS_4gemm6kernel13GemmUniversalIN4cute5tupleIJiiiiEEENS1_10collective13CollectiveMmaINS1_34MainloopSm90TmaGmmaWarpSpecializedILi4ENS5_IJNS4_1CILi4EEENSA_ILi2EEENSA_ILi1EEEEEENS1_35KernelTmaWarpSpecializedCooperativeEEENS5_IJNSA_ILi128EEESH_NSA_ILi64EEEEEENS_6half_tENS5_IJlSD_lEEESK_NS5_IJSD_llEEENS4_8TiledMMAINS4_8MMA_AtomIJNS4_4SM904GMMA26MMA_64x128x16_F32F16F16_SSILNSQ_5MajorE0ELSS_1ELNSQ_7ScaleInE1ELST_1EEEEEENS4_6LayoutINS5_IJSC_SD_SD_EEENS5_IJSD_NSA_ILi0EEESY_EEEEENS5_IJNS4_10UnderscoreES11_S11_EEEEENS4_23SM90_TMA_LOAD_MULTICASTENS4_14ComposedLayoutINS4_7SwizzleILi3ELi4ELi3EEENS4_18smem_ptr_flag_bitsILi16EEENSW_INS5_IJNSA_ILi8EEESI_EEENS5_IJSI_SD_EEEEEEEvNS4_8identityES14_NS15_IS17_S19_NSW_INS5_IJSI_S1A_EEENS5_IJSD_SI_EEEEEEEvS1F_EENS_8epilogue10collective6detail29Sm90TmaWarpSpecializedAdapterINS1M_15DefaultEpilogueISK_SL_SL_NS1L_6thread17LinearCombinationISK_Li1EffLNS1Q_9ScaleType4KindE0ELNS_15FloatRoundStyleE2ESK_EENS1_15EpilogueDefaultEEEEEvvEEEEvNT_6ParamsE,"",@"SHT_CUDA_INFO"
	.sectionflags	@""
	.align	4


	//----- nvinfo : EIATTR_CUDA_API_VERSION
	.align		4
        /*0000*/ 	.byte	0x04, 0x37
        /*0002*/ 	.short	(.L_21 - .L_20)
.L_20:
        /*0004*/ 	.word	0x00000082


	//----- nvinfo : EIATTR_KPARAM_INFO
	.align		4
.L_21:
        /*0008*/ 	.byte	0x04, 0x17
        /*000a*/ 	.short	(.L_23 - .L_22)
.L_22:
        /*000c*/ 	.word	0x00000000
        /*0010*/ 	.short	0x0000
        /*0012*/ 	.short	0x0070
        /*0014*/ 	.byte	0x00, 0xf0, 0x01, 0x10


	//----- nvinfo : EIATTR_SPARSE_MMA_MASK
	.align		4
.L_23:
        /*0018*/ 	.byte	0x03, 0x50
        /*001a*/ 	.short	0x0000


	//----- nvinfo : EIATTR_MAXREG_COUNT
	.align		4
        /*001c*/ 	.byte	0x03, 0x1b
        /*001e*/ 	.short	0x00a8


	//----- nvinfo : EIATTR_NUM_BARRIERS
	.align		4
        /*0020*/ 	.byte	0x02, 0x4c
        /*0022*/ 	.byte	0x01
	.zero		1


	//----- nvinfo : EIATTR_EXTERNS
	.align		4
        /*0024*/ 	.byte	0x04, 0x0f
        /*0026*/ 	.short	(.L_25 - .L_24)


	//   ....[0]....
	.align		4
.L_24:
        /*0028*/ 	.word	index@(__assertfail)


	//----- nvinfo : EIATTR_MERCURY_ISA_VERSION
	.align		4
.L_25:
        /*002c*/ 	.byte	0x03, 0x5f
        /*002e*/ 	.short	0x0101


	//----- nvinfo : EIATTR_INT_WARP_WIDE_INSTR_OFFSETS
	.align		4
        /*0030*/ 	.byte	0x04, 0x31
        /*0032*/ 	.short	(.L_27 - .L_26)


	//   ....[0]....
.L_26:
        /*0034*/ 	.word	0x000004c0


	//   ....[1]....
        /*0038*/ 	.word	0x000004d0


	//   ....[2]....
        /*003c*/ 	.word	0x00000680


	//   ....[3]....
        /*0040*/ 	.word	0x00001f20


	//----- nvinfo : EIATTR_COOP_GROUP_MASK_REGIDS
	.align		4
.L_27:
        /*0044*/ 	.byte	0x04, 0x29
        /*0046*/ 	.short	(.L_29 - .L_28)


	//   ....[0]....
.L_28:
        /*0048*/ 	.word	0xffffffff


	//   ....[1]....
        /*004c*/ 	.word	0xffffffff


	//   ....[2]....
        /*0050*/ 	.word	0xffffffff


	//   ....[3]....
        /*0054*/ 	.word	0xffffffff


	//   ....[4]....
        /*0058*/ 	.word	0xffffffff


	//   ....[5]....
        /*005c*/ 	.word	0xffffffff


	//----- nvinfo : EIATTR_COOP_GROUP_INSTR_OFFSETS
	.align		4
.L_29:
        /*0060*/ 	.byte	0x04, 0x28
        /*0062*/ 	.short	(.L_31 - .L_30)


	//   ....[0]....
.L_30:
        /*0064*/ 	.word	0x00000060


	//   ....[1]....
        /*0068*/ 	.word	0x00000070


	//   ....[2]....
        /*006c*/ 	.word	0x00000130


	//   ....[3]....
        /*0070*/ 	.word	0x00000300


	//   ....[4]....
        /*0074*/ 	.word	0x00000820


	//   ....[5]....
        /*0078*/ 	.word	0x000014a0


	//----- nvinfo : EIATTR_REG_RECONFIG
	.align		4
.L_31:
        /*007c*/ 	.byte	0x01, 0x54
	.zero		2


	//----- nvinfo : EIATTR_SYSCALL_OFFSETS
	.align		4
        /*0080*/ 	.byte	0x04, 0x46
        /*0082*/ 	.short	(.L_33 - .L_32)


	//   ....[0]....
.L_32:
        /*0084*/ 	.word	0x00001690


	//----- nvinfo : EIATTR_MBARRIER_INSTR_OFFSETS
	.align		4
.L_33:
        /*0088*/ 	.byte	0x04, 0x39
        /*008a*/ 	.short	(.L_35 - .L_34)


	//   ....[0]....
.L_34:
        /*008c*/ 	.word	0x00000250
        /*0090*/ 	.word	0x000000ff
        /*0094*/ 	.word	0x00000000
        /*0098*/ 	.short	0x0100
        /*009a*/ 	.byte	0x08
	.zero		1


	//   ....[1]....
        /*009c*/ 	.word	0x00000260
        /*00a0*/ 	.word	0x000000ff
        /*00a4*/ 	.word	0x00000020
        /*00a8*/ 	.short	0x0100
        /*00aa*/ 	.byte	0x08
	.zero		1


	//   ....[2]....
        /*00ac*/ 	.word	0x00000270
        /*00b0*/ 	.word	0x000000ff
        /*00b4*/ 	.word	0x00000008
        /*00b8*/ 	.short	0x0100
        /*00ba*/ 	.byte	0x08
	.zero		1


	//   ....[3]....
        /*00bc*/ 	.word	0x00000280
        /*00c0*/ 	.word	0x000000ff
        /*00c4*/ 	.word	0x00000028
        /*00c8*/ 	.short	0x0100
        /*00ca*/ 	.byte	0x08
	.zero		1


	//   ....[4]....
        /*00cc*/ 	.word	0x00000290
        /*00d0*/ 	.word	0x000000ff
        /*00d4*/ 	.word	0x00000010
        /*00d8*/ 	.short	0x0100
        /*00da*/ 	.byte	0x08
	.zero		1


	//   ....[5]....
        /*00dc*/ 	.word	0x000002a0
        /*00e0*/ 	.word	0x000000ff
        /*00e4*/ 	.word	0x00000030
        /*00e8*/ 	.short	0x0100
        /*00ea*/ 	.byte	0x08
	.zero		1


	//   ....[6]....
        /*00ec*/ 	.word	0x000002b0
        /*00f0*/ 	.word	0x000000ff
        /*00f4*/ 	.word	0x00000018
        /*00f8*/ 	.short	0x0100
        /*00fa*/ 	.byte	0x08
	.zero		1


	//   ....[7]....
        /*00fc*/ 	.word	0x000002c0
        /*0100*/ 	.word	0x000000ff
        /*0104*/ 	.word	0x00000038
        /*0108*/ 	.short	0x0100
        /*010a*/ 	.byte	0x08
	.zero		1


	//   ....[8]....
        /*010c*/ 	.word	0x000006f0
        /*0110*/ 	.word	0x000000ff
        /*0114*/ 	.word	0x00000050
        /*0118*/ 	.short	0x0100
        /*011a*/ 	.byte	0x06
	.zero		1


	//   ....[9]....
        /*011c*/ 	.word	0x000007a0
        /*0120*/ 	.word	0x000000ff
        /*0124*/ 	.word	0x00000058
        /*0128*/ 	.short	0x0100
        /*012a*/ 	.byte	0x06
	.zero		1


	//   ....[10]....
        /*012c*/ 	.word	0x00001750
        /*0130*/ 	.word	0x00000003
        /*0134*/ 	.word	0x00000000
        /*0138*/ 	.short	0x010a
        /*013a*/ 	.byte	0x3f
	.zero		1


	//   ....[11]....
        /*013c*/ 	.word	0x000017b0
        /*0140*/ 	.word	0x00000003
        /*0144*/ 	.word	0x00000000
        /*0148*/ 	.short	0x010a
        /*014a*/ 	.byte	0x3f
	.zero		1


	//   ....[12]....
        /*014c*/ 	.word	0x00001b30
        /*0150*/ 	.word	0x00000005
        /*0154*/ 	.word	0x00000000
        /*0158*/ 	.short	0x010a
        /*015a*/ 	.byte	0x3f
	.zero		1


	//   ....[13]....
        /*015c*/ 	.word	0x00001b70
        /*0160*/ 	.word	0x00000005
        /*0164*/ 	.word	0x00000000
        /*0168*/ 	.short	0x010a
        /*016a*/ 	.byte	0x3f
	.zero		1


	//   ....[14]....
        /*016c*/ 	.word	0x00001dd0
        /*0170*/ 	.word	0x00000004
        /*0174*/ 	.word	0x00000000
        /*0178*/ 	.short	0x0101
        /*017a*/ 	.byte	0x3f
	.zero		1


	//   ....[15]....
        /*017c*/ 	.word	0x00001f90
        /*0180*/ 	.word	0x00000000
        /*0184*/ 	.word	0x00000000
        /*0188*/ 	.short	0x0101
        /*018a*/ 	.byte	0x3f
	.zero		1


	//   ....[16]....
        /*018c*/ 	.word	0x00007200
        /*0190*/ 	.word	0x00000014
        /*0194*/ 	.word	0x00000020
        /*0198*/ 	.short	0x010a
        /*019a*/ 	.byte	0x3f
	.zero		1


	//   ....[17]....
        /*019c*/ 	.word	0x00007650
        /*01a0*/ 	.word	0x00000004
        /*01a4*/ 	.word	0x00000058
        /*01a8*/ 	.short	0x0101
        /*01aa*/ 	.byte	0x3f
	.zero		1


	//   ....[18]....
        /*01ac*/ 	.word	0x00007d70
        /*01b0*/ 	.word	0x00000005
        /*01b4*/ 	.word	0x00000000
        /*01b8*/ 	.short	0x010a
        /*01ba*/ 	.byte	0x3f
	.zero		1


	//   ....[19]....
        /*01bc*/ 	.word	0x00007df0
        /*01c0*/ 	.word	0x00000007
        /*01c4*/ 	.word	0x00000000
        /*01c8*/ 	.short	0x010a
        /*01ca*/ 	.byte	0x3f
	.zero		1


	//   ....[20]....
        /*01cc*/ 	.word	0x00007e80
        /*01d0*/ 	.word	0x00000006
        /*01d4*/ 	.word	0x00000000
        /*01d8*/ 	.short	0x010a
        /*01da*/ 	.byte	0x3f
	.zero		1


	//   ....[21]....
        /*01dc*/ 	.word	0x00007f10
        /*01e0*/ 	.word	0x00000003
        /*01e4*/ 	.word	0x00000000
        /*01e8*/ 	.short	0x010a
        /*01ea*/ 	.byte	0x3f
	.zero		1


	//   ....[22]....
        /*01ec*/ 	.word	0x00007f70
        /*01f0*/ 	.word	0x00000003
        /*01f4*/ 	.word	0x00000000
        /*01f8*/ 	.short	0x010a
        /*01fa*/ 	.byte	0x3f
	.zero		1


	//   ....[23]....
        /*01fc*/ 	.word	0x00007fc0
        /*0200*/ 	.word	0x00000005
        /*0204*/ 	.word	0x00000000
        /*0208*/ 	.short	0x010a
        /*020a*/ 	.byte	0x3f
	.zero		1


	//   ....[24]....
        /*020c*/ 	.word	0x00008090
        /*0210*/ 	.word	0x00000014
        /*0214*/ 	.word	0x00000020
        /*0218*/ 	.short	0x010a
        /*021a*/ 	.byte	0x3f
	.zero		1


	//   ....[25]....
        /*021c*/ 	.word	0x00008160
        /*0220*/ 	.word	0x00000005
        /*0224*/ 	.word	0x00000000
        /*0228*/ 	.short	0x010a
        /*022a*/ 	.byte	0x3f
	.zero		1


	//   ....[26]....
        /*022c*/ 	.word	0x000081b0
        /*0230*/ 	.word	0x00000007
        /*0234*/ 	.word	0x00000000
        /*0238*/ 	.short	0x010a
        /*023a*/ 	.byte	0x3f
	.zero		1


	//   ....[27]....
        /*023c*/ 	.word	0x00008200
        /*0240*/ 	.word	0x00000006
        /*0244*/ 	.word	0x00000000
        /*0248*/ 	.short	0x010a
        /*024a*/ 	.byte	0x3f
	.zero		1


	//----- nvinfo : EIATTR_NUM_MBARRIERS
	.align		4
.L_35:
        /*024c*/ 	.byte	0x03, 0x38
        /*024e*/ 	.short	0x000a


	//----- nvinfo : EIATTR_EXIT_INSTR_OFFSETS
	.align		4
        /*0250*/ 	.byte	0x04, 0x1c
        /*0252*/ 	.short	(.L_37 - .L_36)


	//   ....[0]....
.L_36:
        /*0254*/ 	.word	0x000009f0


	//   ....[1]....
        /*0258*/ 	.word	0x00001200


	//   ....[2]....
        /*025c*/ 	.word	0x00006830


	//   ....[3]....
        /*0260*/ 	.word	0x00006d90


	//   ....[4]....
        /*0264*/ 	.word	0x00007f60


	//----- nvinfo : EIATTR_MAX_THREADS
	.align		4
.L_37:
        /*0268*/ 	.byte	0x04, 0x05
        /*026a*/ 	.short	(.L_39 - .L_38)
.L_38:
        /*026c*/ 	.word	0x00000180
        /*0270*/ 	.word	0x00000001
        /*0274*/ 	.word	0x00000001


	//----- nvinfo : EIATTR_CRS_STACK_SIZE
	.align		4
.L_39:
        /*0278*/ 	.byte	0x04, 0x1e
        /*027a*/ 	.short	(.L_41 - .L_40)
.L_40:
        /*027c*/ 	.word	0x00000000


	//----- nvinfo : EIATTR_CBANK_PARAM_SIZE
	.align		4
.L_41:
        /*0280*/ 	.byte	0x03, 0x19
        /*0282*/ 	.short	0x0470


	//----- nvinfo : EIATTR_PARAM_CBANK
	.align		4
        /*0284*/ 	.byte	0x04, 0x0a
        /*0286*/ 	.short	(.L_43 - .L_42)
	.align		4
.L_42:
        /*0288*/ 	.word	index@(.nv.constant0._ZN7cutlass13device_kernelINS_4gemm6kernel13GemmUniversalIN4cute5tupleIJiiiiEEENS1_10collective13CollectiveMmaINS1_34MainloopSm90TmaGmmaWarpSpecializedILi4ENS5_IJNS4_1CILi4EEENSA_ILi2EEENSA_ILi1EEEEEENS1_35KernelTmaWarpSpecializedCooperativeEEENS5_IJNSA_ILi128EEESH_NSA_ILi64EEEEEENS_6half_tENS5_IJlSD_lEEESK_NS5_IJSD_llEEENS4_8TiledMMAINS4_8MMA_AtomIJNS4_4SM904GMMA26MMA_64x128x16_F32F16F16_SSILNSQ_5MajorE0ELSS_1ELNSQ_7ScaleInE1ELST_1EEEEEENS4_6LayoutINS5_IJSC_SD_SD_EEENS5_IJSD_NSA_ILi0EEESY_EEEEENS5_IJNS4_10UnderscoreES11_S11_EEEEENS4_23SM90_TMA_LOAD_MULTICASTENS4_14ComposedLayoutINS4_7SwizzleILi3ELi4ELi3EEENS4_18smem_ptr_flag_bitsILi16EEENSW_INS5_IJNSA_ILi8EEESI_EEENS5_IJSI_SD_EEEEEEEvNS4_8identityES14_NS15_IS17_S19_NSW_INS5_IJSI_S1A_EEENS5_IJSD_SI_EEEEEEEvS1F_EENS_8epilogue10collective6detail29Sm90TmaWarpSpecializedAdapterINS1M_15DefaultEpilogueISK_SL_SL_NS1L_6thread17LinearCombinationISK_Li1EffLNS1Q_9ScaleType4KindE0ELNS_15FloatRoundStyleE2ESK_EENS1_15EpilogueDefaultEEEEEvvEEEEvNT_6ParamsE)
        /*028c*/ 	.short	0x0210
        /*028e*/ 	.short	0x0470


	//----- nvinfo : EIATTR_SW_WAR
	.align		4
.L_43:
        /*0290*/ 	.byte	0x04, 0x36
        /*0292*/ 	.short	(.L_45 - .L_44)
.L_44:
        /*0294*/ 	.word	0x00000008
.L_45:


//--------------------- .nv.callgraph             --------------------------
	.section	.nv.callgraph,"",@"SHT_CUDA_CALLGRAPH"
	.align	4
	.sectionentsize	8
	.align		4
        /*0000*/ 	.word	0x00000000
	.align		4
        /*0004*/ 	.word	0xffffffff
	.align		4
        /*0008*/ 	.word	index@(_ZN7cutlass13device_kernelINS_4gemm6kernel13GemmUniversalIN4cute5tupleIJiiiiEEENS1_10collective13CollectiveMmaINS1_34MainloopSm90TmaGmmaWarpSpecializedILi4ENS5_IJNS4_1CILi4EEENSA_ILi2EEENSA_ILi1EEEEEENS1_35KernelTmaWarpSpecializedCooperativeEEENS5_IJNSA_ILi128EEESH_NSA_ILi64EEEEEENS_6half_tENS5_IJlSD_lEEESK_NS5_IJSD_llEEENS4_8TiledMMAINS4_8MMA_AtomIJNS4_4SM904GMMA26MMA_64x128x16_F32F16F16_SSILNSQ_5MajorE0ELSS_1ELNSQ_7ScaleInE1ELST_1EEEEEENS4_6LayoutINS5_IJSC_SD_SD_EEENS5_IJSD_NSA_ILi0EEESY_EEEEENS5_IJNS4_10UnderscoreES11_S11_EEEEENS4_23SM90_TMA_LOAD_MULTICASTENS4_14ComposedLayoutINS4_7SwizzleILi3ELi4ELi3EEENS4_18smem_ptr_flag_bitsILi16EEENSW_INS5_IJNSA_ILi8EEESI_EEENS5_IJSI_SD_EEEEEEEvNS4_8identityES14_NS15_IS17_S19_NSW_INS5_IJSI_S1A_EEENS5_IJSD_SI_EEEEEEEvS1F_EENS_8epilogue10collective6detail29Sm90TmaWarpSpecializedAdapterINS1M_15DefaultEpilogueISK_SL_SL_NS1L_6thread17LinearCombinationISK_Li1EffLNS1Q_9ScaleType4KindE0ELNS_15FloatRoundStyleE2ESK_EENS1_15EpilogueDefaultEEEEEvvEEEEvNT_6ParamsE)
	.align		4
        /*000c*/ 	.word	index@(__assertfail)
	.align		4
        /*0010*/ 	.word	0x00000000
	.align		4
        /*0014*/ 	.word	0xfffffffe
	.align		4
        /*0018*/ 	.word	0x00000000
	.align		4
        /*001c*/ 	.word	0xfffffffd
	.align		4
        /*0020*/ 	.word	0x00000000
	.align		4
        /*0024*/ 	.word	0xfffffffc


//--------------------- .nv.constant4             --------------------------
	.section	.nv.constant4,"a",@progbits
	.align	8
	.align		8
.nv.constant4:
        /*0000*/ 	.dword	__assertfail
	.align		8
        /*0008*/ 	.dword	__unnamed_1
	.align		8
        /*0010*/ 	.dword	_ZN40_INTERNAL_1c87e240_4_k_cu_1d32c19c_227964cuda3std3__45__cpo5beginE
	.align		8
        /*0018*/ 	.dword	_ZN40_INTERNAL_1c87e240_4_k_cu_1d32c19c_227964cuda3std3__45__cpo3endE
	.align		8
        /*0020*/ 	.dword	_ZN40_INTERNAL_1c87e240_4_k_cu_1d32c19c_227964cuda3std3__45__cpo6cbeginE
	.align		8
        /*0028*/ 	.dword	_ZN40_INTERNAL_1c87e240_4_k_cu_1d32c19c_227964cuda3std3__45__cpo4cendE
	.align		8
        /*0030*/ 	.dword	_ZN40_INTERNAL_1c87e240_4_k_cu_1d32c19c_227964cuda3std3__442_GLOBAL__N__1c87e240_4_k_cu_1d32c19c_227966ignoreE
	.align		8
        /*0038*/ 	.dword	_ZN40_INTERNAL_1c87e240_4_k_cu_1d32c19c_227964cuda3std3__419piecewise_constructE
	.align		8
        /*0040*/ 	.dword	_ZN40_INTERNAL_1c87e240_4_k_cu_1d32c19c_227964cuda3std3__48in_placeE
	.align		8
        /*0048*/ 	.dword	_ZN40_INTERNAL_1c87e240_4_k_cu_1d32c19c_227964cuda3std6ranges3__45__cpo4swapE
	.align		8
        /*0050*/ 	.dword	_ZN40_INTERNAL_1c87e240_4_k_cu_1d32c19c_227964cuda3std6ranges3__45__cpo9iter_moveE
	.align		8
        /*0058*/ 	.dword	_ZN40_INTERNAL_1c87e240_4_k_cu_1d32c19c_227964cute7productE
	.align		8
        /*0060*/ 	.dword	_ZN40_INTERNAL_1c87e240_4_k_cu_1d32c19c_227964cute1_E
	.align		8
        /*0068*/ 	.dword	$str$22
	.align		8
        /*0070*/ 	.dword	$str$23


//--------------------- .text._ZN7cutlass13device_kernelINS_4gemm6kernel13GemmUniversalIN4cute5tupleIJiiiiEEENS1_10collective13CollectiveMmaINS1_34MainloopSm90TmaGmmaWarpSpecializedILi4ENS5_IJNS4_1CILi4EEENSA_ILi2EEENSA_ILi1EEEEEENS1_35KernelTmaWarpSpecializedCooperativeEEENS5_IJNSA_ILi128EEESH_NSA_ILi64EEEEEENS_6half_tENS5_IJlSD_lEEESK_NS5_IJSD_llEEENS4_8TiledMMAINS4_8MMA_AtomIJNS4_4SM904GMMA26MMA_64x128x16_F32F16F16_SSILNSQ_5MajorE0ELSS_1ELNSQ_7ScaleInE1ELST_1EEEEEENS4_6LayoutINS5_IJSC_SD_SD_EEENS5_IJSD_NSA_ILi0EEESY_EEEEENS5_IJNS4_10UnderscoreES11_S11_EEEEENS4_23SM90_TMA_LOAD_MULTICASTENS4_14ComposedLayoutINS4_7SwizzleILi3ELi4ELi3EEENS4_18smem_ptr_flag_bitsILi16EEENSW_INS5_IJNSA_ILi8EEESI_EEENS5_IJSI_SD_EEEEEEEvNS4_8identityES14_NS15_IS17_S19_NSW_INS5_IJSI_S1A_EEENS5_IJSD_SI_EEEEEEEvS1F_EENS_8epilogue10collective6detail29Sm90TmaWarpSpecializedAdapterINS1M_15DefaultEpilogueISK_SL_SL_NS1L_6thread17LinearCombinationISK_Li1EffLNS1Q_9ScaleType4KindE0ELNS_15FloatRoundStyleE2ESK_EENS1_15EpilogueDefaultEEEEEvvEEEEvNT_6ParamsE --------------------------
	.section	.text._ZN7cutlass13device_kernelINS_4gemm6kernel13GemmUniversalIN4cute5tupleIJiiiiEEENS1_10collective13CollectiveMmaINS1_34MainloopSm90TmaGmmaWarpSpecializedILi4ENS5_IJNS4_1CILi4EEENSA_ILi2EEENSA_ILi1EEEEEENS1_35KernelTmaWarpSpecializedCooperativeEEENS5_IJNSA_ILi128EEESH_NSA_ILi64EEEEEENS_6half_tENS5_IJlSD_lEEESK_NS5_IJSD_llEEENS4_8TiledMMAINS4_8MMA_AtomIJNS4_4SM904GMMA26MMA_64x128x16_F32F16F16_SSILNSQ_5MajorE0ELSS_1ELNSQ_7ScaleInE1ELST_1EEEEEENS4_6LayoutINS5_IJSC_SD_SD_EEENS5_IJSD_NSA_ILi0EEESY_EEEEENS5_IJNS4_10UnderscoreES11_S11_EEEEENS4_23SM90_TMA_LOAD_MULTICASTENS4_14ComposedLayoutINS4_7SwizzleILi3ELi4ELi3EEENS4_18smem_ptr_flag_bitsILi16EEENSW_INS5_IJNSA_ILi8EEESI_EEENS5_IJSI_SD_EEEEEEEvNS4_8identityES14_NS15_IS17_S19_NSW_INS5_IJSI_S1A_EEENS5_IJSD_SI_EEEEEEEvS1F_EENS_8epilogue10collective6detail29Sm90TmaWarpSpecializedAdapterINS1M_15DefaultEpilogueISK_SL_SL_NS1L_6thread17LinearCombinationISK_Li1EffLNS1Q_9ScaleType4KindE0ELNS_15FloatRoundStyleE2ESK_EENS1_15EpilogueDefaultEEEEEvvEEEEvNT_6ParamsE,"ax",@progbits
	.align	128
.text._ZN7cutlass13device_kernelINS_4gemm6kernel13GemmUniversalIN4cute5tupleIJiiiiEEENS1_10collective13CollectiveMmaINS1_34MainloopSm90TmaGmmaWarpSpecializedILi4ENS5_IJNS4_1CILi4EEENSA_ILi2EEENSA_ILi1EEEEEENS1_35KernelTmaWarpSpecializedCooperativeEEENS5_IJNSA_ILi128EEESH_NSA_ILi64EEEEEENS_6half_tENS5_IJlSD_lEEESK_NS5_IJSD_llEEENS4_8TiledMMAINS4_8MMA_AtomIJNS4_4SM904GMMA26MMA_64x128x16_F32F16F16_SSILNSQ_5MajorE0ELSS_1ELNSQ_7ScaleInE1ELST_1EEEEEENS4_6LayoutINS5_IJSC_SD_SD_EEENS5_IJSD_NSA_ILi0EEESY_EEEEENS5_IJNS4_10UnderscoreES11_S11_EEEEENS4_23SM90_TMA_LOAD_MULTICASTENS4_14ComposedLayoutINS4_7SwizzleILi3ELi4ELi3EEENS4_18smem_ptr_flag_bitsILi16EEENSW_INS5_IJNSA_ILi8EEESI_EEENS5_IJSI_SD_EEEEEEEvNS4_8identityES14_NS15_IS17_S19_NSW_INS5_IJSI_S1A_EEENS5_IJSD_SI_EEEEEEEvS1F_EENS_8epilogue10collective6detail29Sm90TmaWarpSpecializedAdapterINS1M_15DefaultEpilogueISK_SL_SL_NS1L_6thread17LinearCombinationISK_Li1EffLNS1Q_9ScaleType4KindE0ELNS_15FloatRoundStyleE2ESK_EENS1_15EpilogueDefaultEEEEEvvEEEEvNT_6ParamsE:
        .type           _ZN7cutlass13device_kernelINS_4gemm6kernel13GemmUniversalIN4cute5tupleIJiiiiEEENS1_10collective13CollectiveMmaINS1_34MainloopSm90TmaGmmaWarpSpecializedILi4ENS5_IJNS4_1CILi4EEENSA_ILi2EEENSA_ILi1EEEEEENS1_35KernelTmaWarpSpecializedCooperativeEEENS5_IJNSA_ILi128EEESH_NSA_ILi64EEEEEENS_6half_tENS5_IJlSD_lEEESK_NS5_IJSD_llEEENS4_8TiledMMAINS4_8MMA_AtomIJNS4_4SM904GMMA26MMA_64x128x16_F32F16F16_SSILNSQ_5MajorE0ELSS_1ELNSQ_7ScaleInE1ELST_1EEEEEENS4_6LayoutINS5_IJSC_SD_SD_EEENS5_IJSD_NSA_ILi0EEESY_EEEEENS5_IJNS4_10UnderscoreES11_S11_EEEEENS4_23SM90_TMA_LOAD_MULTICASTENS4_14ComposedLayoutINS4_7SwizzleILi3ELi4ELi3EEENS4_18smem_ptr_flag_bitsILi16EEENSW_INS5_IJNSA_ILi8EEESI_EEENS5_IJSI_SD_EEEEEEEvNS4_8identityES14_NS15_IS17_S19_NSW_INS5_IJSI_S1A_EEENS5_IJSD_SI_EEEEEEEvS1F_EENS_8epilogue10collective6detail29Sm90TmaWarpSpecializedAdapterINS1M_15DefaultEpilogueISK_SL_SL_NS1L_6thread17LinearCombinationISK_Li1EffLNS1Q_9ScaleType4KindE0ELNS_15FloatRoundStyleE2ESK_EENS1_15EpilogueDefaultEEEEEvvEEEEvNT_6ParamsE,@function
        .size           _ZN7cutlass13device_kernelINS_4gemm6kernel13GemmUniversalIN4cute5tupleIJiiiiEEENS1_10collective13CollectiveMmaINS1_34MainloopSm90TmaGmmaWarpSpecializedILi4ENS5_IJNS4_1CILi4EEENSA_ILi2EEENSA_ILi1EEEEEENS1_35KernelTmaWarpSpecializedCooperativeEEENS5_IJNSA_ILi128EEESH_NSA_ILi64EEEEEENS_6half_tENS5_IJlSD_lEEESK_NS5_IJSD_llEEENS4_8TiledMMAINS4_8MMA_AtomIJNS4_4SM904GMMA26MMA_64x128x16_F32F16F16_SSILNSQ_5MajorE0ELSS_1ELNSQ_7ScaleInE1ELST_1EEEEEENS4_6LayoutINS5_IJSC_SD_SD_EEENS5_IJSD_NSA_ILi0EEESY_EEEEENS5_IJNS4_10UnderscoreES11_S11_EEEEENS4_23SM90_TMA_LOAD_MULTICASTENS4_14ComposedLayoutINS4_7SwizzleILi3ELi4ELi3EEENS4_18smem_ptr_flag_bitsILi16EEENSW_INS5_IJNSA_ILi8EEESI_EEENS5_IJSI_SD_EEEEEEEvNS4_8identityES14_NS15_IS17_S19_NSW_INS5_IJSI_S1A_EEENS5_IJSD_SI_EEEEEEEvS1F_EENS_8epilogue10collective6detail29Sm90TmaWarpSpecializedAdapterINS1M_15DefaultEpilogueISK_SL_SL_NS1L_6thread17LinearCombinationISK_Li1EffLNS1Q_9ScaleType4KindE0ELNS_15FloatRoundStyleE2ESK_EENS1_15EpilogueDefaultEEEEEvvEEEEvNT_6ParamsE,(.L_x_197 - _ZN7cutlass13device_kernelINS_4gemm6kernel13GemmUniversalIN4cute5tupleIJiiiiEEENS1_10collective13CollectiveMmaINS1_34MainloopSm90TmaGmmaWarpSpecializedILi4ENS5_IJNS4_1CILi4EEENSA_ILi2EEENSA_ILi1EEEEEENS1_35KernelTmaWarpSpecializedCooperativeEEENS5_IJNSA_ILi128EEESH_NSA_ILi64EEEEEENS_6half_tENS5_IJlSD_lEEESK_NS5_IJSD_llEEENS4_8TiledMMAINS4_8MMA_AtomIJNS4_4SM904GMMA26MMA_64x128x16_F32F16F16_SSILNSQ_5MajorE0ELSS_1ELNSQ_7ScaleInE1ELST_1EEEEEENS4_6LayoutINS5_IJSC_SD_SD_EEENS5_IJSD_NSA_ILi0EEESY_EEEEENS5_IJNS4_10UnderscoreES11_S11_EEEEENS4_23SM90_TMA_LOAD_MULTICASTENS4_14ComposedLayoutINS4_7SwizzleILi3ELi4ELi3EEENS4_18smem_ptr_flag_bitsILi16EEENSW_INS5_IJNSA_ILi8EEESI_EEENS5_IJSI_SD_EEEEEEEvNS4_8identityES14_NS15_IS17_S19_NSW_INS5_IJSI_S1A_EEENS5_IJSD_SI_EEEEEEEvS1F_EENS_8epilogue10collective6detail29Sm90TmaWarpSpecializedAdapterINS1M_15DefaultEpilogueISK_SL_SL_NS1L_6thread17LinearCombinationISK_Li1EffLNS1Q_9ScaleType4KindE0ELNS_15FloatRoundStyleE2ESK_EENS1_15EpilogueDefaultEEEEEvvEEEEvNT_6ParamsE)
        .other          _ZN7cutlass13device_kernelINS_4gemm6kernel13GemmUniversalIN4cute5tupleIJiiiiEEENS1_10collective13CollectiveMmaINS1_34MainloopSm90TmaGmmaWarpSpecializedILi4ENS5_IJNS4_1CILi4EEENSA_ILi2EEENSA_ILi1EEEEEENS1_35KernelTmaWarpSpecializedCooperativeEEENS5_IJNSA_ILi128EEESH_NSA_ILi64EEEEEENS_6half_tENS5_IJlSD_lEEESK_NS5_IJSD_llEEENS4_8TiledMMAINS4_8MMA_AtomIJNS4_4SM904GMMA26MMA_64x128x16_F32F16F16_SSILNSQ_5MajorE0ELSS_1ELNSQ_7ScaleInE1ELST_1EEEEEENS4_6LayoutINS5_IJSC_SD_SD_EEENS5_IJSD_NSA_ILi0EEESY_EEEEENS5_IJNS4_10UnderscoreES11_S11_EEEEENS4_23SM90_TMA_LOAD_MULTICASTENS4_14ComposedLayoutINS4_7SwizzleILi3ELi4ELi3EEENS4_18smem_ptr_flag_bitsILi16EEENSW_INS5_IJNSA_ILi8EEESI_EEENS5_IJSI_SD_EEEEEEEvNS4_8identityES14_NS15_IS17_S19_NSW_INS5_IJSI_S1A_EEENS5_IJSD_SI_EEEEEEEvS1F_EENS_8epilogue10collective6detail29Sm90TmaWarpSpecializedAdapterINS1M_15DefaultEpilogueISK_SL_SL_NS1L_6thread17LinearCombinationISK_Li1EffLNS1Q_9ScaleType4KindE0ELNS_15FloatRoundStyleE2ESK_EENS1_15EpilogueDefaultEEEEEvvEEEEvNT_6ParamsE,@"STO_CUDA_ENTRY STV_DEFAULT"
_ZN7cutlass13device_kernelINS_4gemm6kernel13GemmUniversalIN4cute5tupleIJiiiiEEENS1_10collective13CollectiveMmaINS1_34MainloopSm90TmaGmmaWarpSpecializedILi4ENS5_IJNS4_1CILi4EEENSA_ILi2EEENSA_ILi1EEEEEENS1_35KernelTmaWarpSpecializedCooperativeEEENS5_IJNSA_ILi128EEESH_NSA_ILi64EEEEEENS_6half_tENS5_IJlSD_lEEESK_NS5_IJSD_llEEENS4_8TiledMMAINS4_8MMA_AtomIJNS4_4SM904GMMA26MMA_64x128x16_F32F16F16_SSILNSQ_5MajorE0ELSS_1ELNSQ_7ScaleInE1ELST_1EEEEEENS4_6LayoutINS5_IJSC_SD_SD_EEENS5_IJSD_NSA_ILi0EEESY_EEEEENS5_IJNS4_10UnderscoreES11_S11_EEEEENS4_23SM90_TMA_LOAD_MULTICASTENS4_14ComposedLayoutINS4_7SwizzleILi3ELi4ELi3EEENS4_18smem_ptr_flag_bitsILi16EEENSW_INS5_IJNSA_ILi8EEESI_EEENS5_IJSI_SD_EEEEEEEvNS4_8identityES14_NS15_IS17_S19_NSW_INS5_IJSI_S1A_EEENS5_IJSD_SI_EEEEEEEvS1F_EENS_8epilogue10collective6detail29Sm90TmaWarpSpecializedAdapterINS1M_15DefaultEpilogueISK_SL_SL_NS1L_6thread17LinearCombinationISK_Li1EffLNS1Q_9ScaleType4KindE0ELNS_15FloatRoundStyleE2ESK_EENS1_15EpilogueDefaultEEEEEvvEEEEvNT_6ParamsE:
[----:B------:R-:W0:Y:S01]  /*0000*/  LDC R1, c[0x0][0x28] ;  /* 0x00000a00ff017b82 */ /* 0x000e220000000800 */
[----:B------:R-:W1:Y:S01]  /*0010*/  S2R R95, SR_TID.X ;  /* 0x00000000005f7919 */ /* 0x000e620000002100 */
[----:B------:R-:W-:Y:S01]  /*0020*/  ELECT P0, URZ, PT ;  /* 0x00000000003f782f */ /* 0x000fe20003800000 */
[----:B------:R-:W-:Y:S01]  /*0030*/  BSSY B0, `(.L_x_0) ;  /* 0x000000f000007945 */ /* 0x000fe20003800000 */
[--C-:B-1----:R-:W-:Y:S02]  /*0040*/  SHF.R.U32.HI R0, RZ, 0x5, R95.reuse ;  /* 0x00000005ff007819 */ /* 0x102fe4000001165f */
[----:B------:R-:W-:-:S03]  /*0050*/  SHF.R.U32.HI R6, RZ, 0x7, R95 ;  /* 0x00000007ff067819 */ /* 0x000fc6000001165f */
[----:B------:R-:W1:Y:S04]  /*0060*/  SHFL.IDX PT, R2, R0, RZ, 0x1f ;  /* 0x00001fff00027589 */ /* 0x000e6800000e0000 */
[----:B------:R2:W3:Y:S01]  /*0070*/  SHFL.IDX PT, R5, R6, RZ, 0x1f ;  /* 0x00001fff06057589 */ /* 0x0004e200000e0000 */
[----:B-1----:R-:W-:-:S13]  /*0080*/  ISETP.NE.OR P0, PT, R2, RZ, !P0 ;  /* 0x000000ff0200720c */ /* 0x002fda0004705670 */
[----:B0-23--:R-:W-:Y:S05]  /*0090*/  @P0 BRA `(.L_x_1) ;  /* 0x0000000000200947 */ /* 0x00dfea0003800000 */
[----:B------:R-:W-:Y:S02]  /*00a0*/  ULDC.64 UR4, c[0x0][0x198] ;  /* 0x0000660000047ab9 */ /* 0x000fe40000000a00 */
[----:B------:R-:W-:Y:S02]  /*00b0*/  UIADD3 UR6, UP0, UR4, 0xf0, URZ ;  /* 0x000000f004067890 */ /* 0x000fe4000ff1e03f */
[----:B------:R-:W-:Y:S02]  /*00c0*/  UIADD3 UR4, UP1, UR4, 0x1f0, URZ ;  /* 0x000001f004047890 */ /* 0x000fe4000ff3e03f */
[----:B------:R-:W-:Y:S02]  /*00d0*/  UIADD3.X UR7, URZ, UR5, URZ, UP0, !UPT ;  /* 0x000000053f077290 */ /* 0x000fe400087fe43f */
[----:B------:R-:W-:-:S07]  /*00e0*/  UIADD3.X UR5, URZ, UR5, URZ, UP1, !UPT ;  /* 0x000000053f057290 */ /* 0x000fce0008ffe43f */
[----:B------:R0:W-:Y:S02]  /*00f0*/  UTMACCTL.PF [UR6] ;  /* 0x00000000060079b9 */ /* 0x0001e40008040000 */
[----:B------:R0:W-:Y:S02]  /*0100*/  UTMACCTL.PF [UR4] ;  /* 0x00000000040079b9 */ /* 0x0001e40008040000 */
[----:B0-----:R-:W-:Y:S01]  /*0110*/  NOP ;  /* 0x0000000000007918 */ /* 0x001fe20000000000 */
.L_x_1:
[----:B------:R-:W-:Y:S05]  /*0120*/  BSYNC B0 ;  /* 0x0000000000007941 */ /* 0x000fea0003800000 */
.L_x_0:
[----:B------:R-:W0:Y:S01]  /*0130*/  SHFL.IDX PT, R3, R0, RZ, 0x1f ;  /* 0x00001fff00037589 */ /* 0x000e2200000e0000 */
[----:B------:R-:W-:-:S04]  /*0140*/  SHF.R.S32.HI R4, RZ, 0x1f, R95 ;  /* 0x0000001fff047819 */ /* 0x000fc8000001145f */
[----:B------:R-:W-:Y:S02]  /*0150*/  LEA.HI R4, R4, R95, RZ, 0x7 ;  /* 0x0000005f04047211 */ /* 0x000fe400078f38ff */
[----:B0-----:R-:W-:-:S13]  /*0160*/  ISETP.NE.AND P0, PT, R3, RZ, PT ;  /* 0x000000ff0300720c */ /* 0x001fda0003f05270 */
[----:B------:R-:W-:Y:S05]  /*0170*/  @P0 BRA `(.L_x_2) ;  /* 0x0000000000580947 */ /* 0x000fea0003800000 */
[----:B------:R-:W0:Y:S01]  /*0180*/  S2UR UR8, SR_CgaCtaId ;  /* 0x00000000000879c3 */ /* 0x000e220000008800 */
[----:B------:R-:W-:Y:S01]  /*0190*/  UMOV UR4, 0x400 ;  /* 0x0000040000047882 */ /* 0x000fe20000000000 */
[----:B------:R-:W-:Y:S01]  /*01a0*/  UMOV UR5, 0x1 ;  /* 0x0000000100057882 */ /* 0x000fe20000000000 */
[----:B------:R-:W-:Y:S01]  /*01b0*/  UMOV UR6, 0xa ;  /* 0x0000000a00067882 */ /* 0x000fe20000000000 */
[----:B------:R-:W-:Y:S01]  /*01c0*/  ELECT P0, URZ, PT ;  /* 0x00000000003f782f */ /* 0x000fe20003800000 */
[----:B------:R-:W-:-:S04]  /*01d0*/  UIADD3 UR6, -UR6, 0x100000, URZ ;  /* 0x0010000006067890 */ /* 0x000fc8000fffe13f */
[----:B------:R-:W-:Y:S02]  /*01e0*/  USHF.L.U32 UR7, UR6, 0xb, URZ ;  /* 0x0000000b06077899 */ /* 0x000fe4000800063f */
[----:B------:R-:W-:Y:S02]  /*01f0*/  USHF.L.U32 UR6, UR6, 0x1, URZ ;  /* 0x0000000106067899 */ /* 0x000fe4000800063f */
[----:B0-----:R-:W-:Y:S02]  /*0200*/  ULEA UR8, UR8, UR4, 0x18 ;  /* 0x0000000408087291 */ /* 0x001fe4000f8ec03f */
[----:B------:R-:W-:-:S04]  /*0210*/  UIADD3 UR4, -UR5, 0x100000, URZ ;  /* 0x0010000005047890 */ /* 0x000fc8000fffe13f */
[----:B------:R-:W-:Y:S02]  /*0220*/  USHF.L.U32 UR5, UR4, 0xb, URZ ;  /* 0x0000000b04057899 */ /* 0x000fe4000800063f */
[----:B------:R-:W-:Y:S01]  /*0230*/  USHF.L.U32 UR4, UR4, 0x1, URZ ;  /* 0x0000000104047899 */ /* 0x000fe2000800063f */
[----:B------:R-:W0:Y:S11]  /*0240*/  FENCE.VIEW.ASYNC.S ;  /* 0x00000000000073c6 */ /* 0x000e360000000000 */
[----:B0-----:R0:W1:Y:S01]  /*0250*/  SYNCS.EXCH.64 URZ, [UR8], UR4 ;  /* 0x00000004083f75b2 */ /* 0x0010620008000100 */
[----:B------:R0:W2:Y:S01]  /*0260*/  SYNCS.EXCH.64 URZ, [UR8+0x20], UR6 ;  /* 0x00002006083f75b2 */ /* 0x0000a20008000100 */
[----:B------:R0:W3:Y:S01]  /*0270*/  SYNCS.EXCH.64 URZ, [UR8+0x8], UR4 ;  /* 0x00000804083f75b2 */ /* 0x0000e20008000100 */
[----:B------:R0:W4:Y:S01]  /*0280*/  SYNCS.EXCH.64 URZ, [UR8+0x28], UR6 ;  /* 0x00002806083f75b2 */ /* 0x0001220008000100 */
[----:B------:R0:W0:Y:S01]  /*0290*/  SYNCS.EXCH.64 URZ, [UR8+0x10], UR4 ;  /* 0x00001004083f75b2 */ /* 0x0000220008000100 */
[----:B------:R0:W0:Y:S01]  /*02a0*/  SYNCS.EXCH.64 URZ, [UR8+0x30], UR6 ;  /* 0x00003006083f75b2 */ /* 0x0000220008000100 */
[----:B------:R0:W0:Y:S01]  /*02b0*/  SYNCS.EXCH.64 URZ, [UR8+0x18], UR4 ;  /* 0x00001804083f75b2 */ /* 0x0000220008000100 */
[----:B------:R0:W0:Y:S01]  /*02c0*/  SYNCS.EXCH.64 URZ, [UR8+0x38], UR6 ;  /* 0x00003806083f75b2 */ /* 0x0000220008000100 */
[----:B------:R-:W-:Y:S01]  /*02d0*/  NOP ;  /* 0x0000000000007918 */ /* 0x000fe20000000000 */
.L_x_2:
[----:B0-----:R-:W0:Y:S01]  /*02e0*/  S2UR UR8, SR_CTAID.X ;  /* 0x00000000000879c3 */ /* 0x001e220000002500 */
[----:B------:R-:W-:Y:S01]  /*02f0*/  LOP3.LUT R4, R4, 0xffffff80, RZ, 0xc0, !PT ;  /* 0xffffff8004047812 */ /* 0x000fe200078ec0ff */
[----:B------:R-:W5:Y:S01]  /*0300*/  SHFL.IDX PT, R0, R0, RZ, 0x1f ;  /* 0x00001fff00007589 */ /* 0x000f6200000e0000 */
[----:B------:R-:W-:Y:S01]  /*0310*/  SHF.R.S32.HI R12, RZ, 0x1f, R3 ;  /* 0x0000001fff0c7819 */ /* 0x000fe20000011403 */
[----:B------:R-:W-:Y:S01]  /*0320*/  ULDC UR4, c[0x0][0x150] ;  /* 0x0000540000047ab9 */ /* 0x000fe20000000800 */
[----:B------:R-:W-:Y:S01]  /*0330*/  ELECT P0, URZ, PT ;  /* 0x00000000003f782f */ /* 0x000fe20003800000 */
[----:B------:R-:W-:Y:S01]  /*0340*/  IMAD.IADD R8, R95, 0x1, -R4 ;  /* 0x000000015f087824 */ /* 0x000fe200078e0a04 */
[----:B------:R-:W-:Y:S01]  /*0350*/  LEA.HI R12, R12, R3, RZ, 0x2 ;  /* 0x000000030c0c7211 */ /* 0x000fe200078f10ff */
[----:B------:R-:W1:Y:S01]  /*0360*/  S2R R4, SR_CTAID.Y ;  /* 0x0000000000047919 */ /* 0x000e620000002600 */
[----:B------:R-:W2:Y:S01]  /*0370*/  LDC R11, c[0x0][0x144] ;  /* 0x00005100ff0b7b82 */ /* 0x000ea20000000800 */
[----:B------:R-:W-:Y:S01]  /*0380*/  NOP ;  /* 0x0000000000007918 */ /* 0x000fe20000000000 */
[----:B------:R-:W-:Y:S01]  /*0390*/  SHF.R.S32.HI R7, RZ, 0x1f, R8 ;  /* 0x0000001fff077819 */ /* 0x000fe20000011408 */
[----:B------:R-:W-:Y:S01]  /*03a0*/  NOP ;  /* 0x0000000000007918 */ /* 0x000fe20000000000 */
[----:B------:R-:W-:Y:S01]  /*03b0*/  LOP3.LUT R12, R12, 0x3ffffffc, RZ, 0xc0, !PT ;  /* 0x3ffffffc0c0c7812 */ /* 0x000fe200078ec0ff */
[----:B------:R-:W-:Y:S01]  /*03c0*/  IMAD.MOV.U32 R22, RZ, RZ, 0x1 ;  /* 0x00000001ff167424 */ /* 0x000fe200078e00ff */
[----:B------:R-:W-:-:S02]  /*03d0*/  LEA.HI R7, R7, R8, RZ, 0x3 ;  /* 0x0000000807077211 */ /* 0x000fc400078f18ff */
[----:B------:R-:W-:Y:S01]  /*03e0*/  ISETP.NE.AND P3, PT, R5, RZ, PT ;  /* 0x000000ff0500720c */ /* 0x000fe20003f65270 */
[----:B------:R-:W-:Y:S01]  /*03f0*/  IMAD.IADD R3, R3, 0x1, -R12 ;  /* 0x0000000103037824 */ /* 0x000fe200078e0a0c */
[--C-:B------:R-:W-:Y:S01]  /*0400*/  SHF.R.S32.HI R9, RZ, 0x3, R7.reuse ;  /* 0x00000003ff097819 */ /* 0x100fe20000011407 */
[----:B------:R-:W3:Y:S01]  /*0410*/  LDC R12, c[0x0][0x140] ;  /* 0x00005000ff0c7b82 */ /* 0x000ee20000000800 */
[----:B------:R-:W-:Y:S02]  /*0420*/  SHF.R.S32.HI R10, RZ, 0x1f, R7 ;  /* 0x0000001fff0a7819 */ /* 0x000fe40000011407 */
[----:B0-----:R-:W-:Y:S02]  /*0430*/  I2FP.F32.U32 R7, UR8 ;  /* 0x0000000800077c45 */ /* 0x001fe40008201000 */
[----:B------:R-:W-:Y:S02]  /*0440*/  LEA.HI R10, R10, R9, RZ, 0x2 ;  /* 0x000000090a0a7211 */ /* 0x000fe400078f10ff */
[----:B-----5:R-:W-:Y:S01]  /*0450*/  ISETP.NE.OR P0, PT, R0, RZ, !P0 ;  /* 0x000000ff0000720c */ /* 0x020fe20004705670 */
[----:B------:R-:W-:Y:S01]  /*0460*/  FMUL R7, R7, UR4 ;  /* 0x0000000407077c20 */ /* 0x000fe20008400000 */
[----:B------:R-:W-:Y:S01]  /*0470*/  LOP3.LUT R10, R10, 0xfffffffc, RZ, 0xc0, !PT ;  /* 0xfffffffc0a0a7812 */ /* 0x000fe200078ec0ff */
[----:B------:R-:W-:-:S04]  /*0480*/  ULDC UR4, c[0x0][0x154] ;  /* 0x0000550000047ab9 */ /* 0x000fc80000000800 */
[----:B------:R-:W0:Y:S01]  /*0490*/  F2I.U32.TRUNC.NTZ R7, R7 ;  /* 0x0000000700077305 */ /* 0x000e22000020f000 */
[----:B------:R-:W-:-:S04]  /*04a0*/  IMAD.IADD R10, R9, 0x1, -R10 ;  /* 0x00000001090a7824 */ /* 0x000fc800078e0a0a */
[----:B------:R-:W-:Y:S01]  /*04b0*/  IMAD R10, R3, 0x4, R10 ;  /* 0x00000004030a7824 */ /* 0x000fe200078e020a */
[----:B------:R-:W-:Y:S01]  /*04c0*/  VOTEU.ALL UP0, P0 ;  /* 0x00000000003f7886 */ /* 0x000fe20000000000 */
[----:B------:R-:W-:Y:S02]  /*04d0*/  VOTEU.ALL UP1, P0 ;  /* 0x00000000003f7886 */ /* 0x000fe40000020000 */
[----:B------:R-:W-:Y:S01]  /*04e0*/  IMAD.SHL.U32 R19, R10, 0x4, RZ ;  /* 0x000000040a137824 */ /* 0x000fe200078e00ff */
[----:B------:R-:W-:Y:S01]  /*04f0*/  SHF.R.S32.HI R3, RZ, 0x1f, R10 ;  /* 0x0000001fff037819 */ /* 0x000fe2000001140a */
[----:B------:R-:W5:Y:S01]  /*0500*/  @!UP0 S2UR UR7, SR_CgaCtaId ;  /* 0x00000000000789c3 */ /* 0x000f620000008800 */
[----:B------:R-:W-:Y:S01]  /*0510*/  @!UP0 UMOV UR6, 0x400 ;  /* 0x0000040000068882 */ /* 0x000fe20000000000 */
[----:B---3--:R-:W-:Y:S01]  /*0520*/  ISETP.EQ.U32.AND P2, PT, R12, 0x1, PT ;  /* 0x000000010c00780c */ /* 0x008fe20003f42070 */
[----:B0-----:R-:W-:Y:S01]  /*0530*/  IMAD.MOV R14, RZ, RZ, -R7 ;  /* 0x000000ffff0e7224 */ /* 0x001fe200078e0a07 */
[----:B------:R-:W-:-:S02]  /*0540*/  LEA.HI R0, R3, R10, RZ, 0x2 ;  /* 0x0000000a03007211 */ /* 0x000fc400078f10ff */
[----:B------:R-:W-:Y:S01]  /*0550*/  LOP3.LUT R19, R10, 0xc, R19, 0x78, !PT ;  /* 0x0000000c0a137812 */ /* 0x000fe200078e7813 */
[----:B--2---:R-:W-:Y:S01]  /*0560*/  IMAD R3, R11, R14, UR8 ;  /* 0x000000080b037e24 */ /* 0x004fe2000f8e020e */
[----:B------:R-:W-:Y:S01]  /*0570*/  LOP3.LUT R9, R0, 0xfffffffc, RZ, 0xc0, !PT ;  /* 0xfffffffc00097812 */ /* 0x000fe200078ec0ff */
[----:B------:R-:W0:Y:S01]  /*0580*/  LDC R7, c[0x0][0x148] ;  /* 0x00005200ff077b82 */ /* 0x000e220000000800 */
[----:B-1----:R-:W-:-:S03]  /*0590*/  I2FP.F32.U32 R11, R4 ;  /* 0x00000004000b7245 */ /* 0x002fc60000201000 */
[----:B------:R-:W-:Y:S01]  /*05a0*/  IMAD.IADD R0, R10, 0x1, -R9 ;  /* 0x000000010a007824 */ /* 0x000fe200078e0a09 */
[----:B------:R-:W-:Y:S01]  /*05b0*/  SHF.R.S32.HI R9, RZ, 0x1f, R2 ;  /* 0x0000001fff097819 */ /* 0x000fe20000011402 */
[----:B------:R-:W-:Y:S01]  /*05c0*/  FMUL R11, R11, UR4 ;  /* 0x000000040b0b7c20 */ /* 0x000fe20008400000 */
[----:B------:R-:W-:Y:S01]  /*05d0*/  UMOV UR4, 0x20 ;  /* 0x0000002000047882 */ /* 0x000fe20000000000 */
[----:B------:R-:W-:Y:S01]  /*05e0*/  VIADD R10, R5, 0xffffffff ;  /* 0xffffffff050a7836 */ /* 0x000fe20000000000 */
[----:B------:R-:W-:Y:S01]  /*05f0*/  ISETP.NE.AND P4, PT, R0, R3, PT ;  /* 0x000000030000720c */ /* 0x000fe20003f85270 */
[----:B------:R-:W-:-:S04]  /*0600*/  @!UP0 UIADD3 UR4, -UR4, 0x100000, URZ ;  /* 0x0010000004048890 */ /* 0x000fc8000fffe13f */
[----:B------:R-:W-:Y:S02]  /*0610*/  @!UP0 USHF.L.U32 UR5, UR4, 0xb, URZ ;  /* 0x0000000b04058899 */ /* 0x000fe4000800063f */
[----:B------:R-:W-:Y:S01]  /*0620*/  @!UP0 USHF.L.U32 UR4, UR4, 0x1, URZ ;  /* 0x0000000104048899 */ /* 0x000fe2000800063f */
[----:B------:R-:W-:Y:S01]  /*0630*/  LEA.HI R9, R9, R2, RZ, 0x2 ;  /* 0x0000000209097211 */ /* 0x000fe200078f10ff */
[----:B------:R-:W1:Y:S01]  /*0640*/  F2I.U32.TRUNC.NTZ R11, R11 ;  /* 0x0000000b000b7305 */ /* 0x000e62000020f000 */
[----:B------:R-:W-:Y:S01]  /*0650*/  ISETP.GE.U32.AND P6, PT, R10, 0x2, PT ;  /* 0x000000020a00780c */ /* 0x000fe20003fc6070 */
[----:B-----5:R-:W-:Y:S01]  /*0660*/  @!UP0 ULEA UR6, UR7, UR6, 0x18 ;  /* 0x0000000607068291 */ /* 0x020fe2000f8ec03f */
[----:B------:R-:W-:Y:S01]  /*0670*/  LOP3.LUT R9, R9, 0xfffffffc, RZ, 0xc0, !PT ;  /* 0xfffffffc09097812 */ /* 0x000fe200078ec0ff */
[----:B------:R-:W-:Y:S01]  /*0680*/  VOTEU.ALL UP0, P0 ;  /* 0x00000000003f7886 */ /* 0x000fe20000000000 */
[----:B------:R-:W-:-:S03]  /*0690*/  LOP3.LUT P0, RZ, R8, 0x7, RZ, 0xc0, !PT ;  /* 0x0000000708ff7812 */ /* 0x000fc6000780c0ff */
[----:B------:R-:W-:Y:S01]  /*06a0*/  IMAD.IADD R0, R2, 0x1, -R9 ;  /* 0x0000000102007824 */ /* 0x000fe200078e0a09 */
[----:B------:R-:W-:Y:S02]  /*06b0*/  ISETP.LT.U32.AND P0, PT, R19, 0x8, !P0 ;  /* 0x000000081300780c */ /* 0x000fe40004701070 */
[----:B------:R-:W-:Y:S02]  /*06c0*/  @P4 SHF.R.S32.HI R2, RZ, 0x1f, R19 ;  /* 0x0000001fff024819 */ /* 0x000fe40000011413 */
[----:B------:R-:W-:Y:S01]  /*06d0*/  ISETP.NE.AND P1, PT, R0, 0x3, PT ;  /* 0x000000030000780c */ /* 0x000fe20003f25270 */
[----:B------:R-:W2:Y:S02]  /*06e0*/  FENCE.VIEW.ASYNC.S ;  /* 0x00000000000073c6 */ /* 0x000ea40000000000 */
[----:B--2---:R2:W3:Y:S01]  /*06f0*/  @!UP0 SYNCS.EXCH.64 URZ, [UR6+0x50], UR4 ;  /* 0x00005004063f85b2 */ /* 0x0044e20008000100 */
[----:B-1----:R-:W-:Y:S01]  /*0700*/  IMAD.MOV R20, RZ, RZ, -R11 ;  /* 0x000000ffff147224 */ /* 0x002fe200078e0a0b */
[----:B------:R-:W-:-:S02]  /*0710*/  @P4 LEA.HI R2, R2, R19, RZ, 0x2 ;  /* 0x0000001302024211 */ /* 0x000fc400078f10ff */
[----:B------:R-:W-:Y:S01]  /*0720*/  ISETP.EQ.OR P1, PT, R0, RZ, !P1 ;  /* 0x000000ff0000720c */ /* 0x000fe20004f22670 */
[----:B0-----:R-:W-:Y:S01]  /*0730*/  IMAD R9, R7, R20, R4 ;  /* 0x0000001407097224 */ /* 0x001fe200078e0204 */
[----:B------:R-:W-:Y:S02]  /*0740*/  @P4 SHF.R.S32.HI R2, RZ, 0x2, R2 ;  /* 0x00000002ff024819 */ /* 0x000fe40000011402 */
[----:B------:R-:W-:Y:S02]  /*0750*/  ISETP.EQ.AND P1, PT, R5, RZ, P1 ;  /* 0x000000ff0500720c */ /* 0x000fe40000f22270 */
[----:B------:R-:W-:Y:S02]  /*0760*/  @P4 ISETP.NE.AND P5, PT, R2, R9, PT ;  /* 0x000000090200420c */ /* 0x000fe40003fa5270 */
[----:B------:R-:W-:Y:S02]  /*0770*/  SEL R9, RZ, 0x1, !P0 ;  /* 0x00000001ff097807 */ /* 0x000fe40004000000 */
[----:B------:R-:W-:-:S02]  /*0780*/  @P4 SEL R22, RZ, 0x1, P5 ;  /* 0x00000001ff164807 */ /* 0x000fc40002800000 */
[----:B------:R-:W-:Y:S01]  /*0790*/  SEL R18, RZ, 0x1, !P1 ;  /* 0x00000001ff127807 */ /* 0x000fe20004800000 */
[----:B------:R2:W0:Y:S01]  /*07a0*/  @!UP1 SYNCS.EXCH.64 URZ, [UR6+0x58], UR4 ;  /* 0x00005804063f95b2 */ /* 0x0004220008000100 */
[----:B------:R-:W-:Y:S01]  /*07b0*/  LOP3.LUT R22, R22, R9, RZ, 0xc0, !PT ;  /* 0x0000000916167212 */ /* 0x000fe200078ec0ff */
[----:B------:R-:W-:Y:S01]  /*07c0*/  NOP ;  /* 0x0000000000007918 */ /* 0x000fe20000000000 */
[----:B------:R-:W-:Y:S02]  /*07d0*/  LOP3.LUT R11, R95, 0x7f, RZ, 0xc0, !PT ;  /* 0x0000007f5f0b7812 */ /* 0x000fe400078ec0ff */
[----:B------:R-:W-:Y:S01]  /*07e0*/  SEL R18, R18, 0x2, P6 ;  /* 0x0000000212127807 */ /* 0x000fe20003000000 */
[----:B--23--:R-:W-:Y:S06]  /*07f0*/  @!P2 BRA `(.L_x_3) ;  /* 0x000000000008a947 */ /* 0x00cfec0003800000 */
[----:B0---4-:R-:W-:Y:S01]  /*0800*/  UCGABAR_ARV ;  /* 0x00000000000079c7 */ /* 0x011fe20008000000 */
[----:B------:R-:W-:Y:S05]  /*0810*/  BRA `(.L_x_4) ;  /* 0x0000000000047947 */ /* 0x000fea0003800000 */
.L_x_3:
[----:B0---4-:R-:W-:Y:S01]  /*0820*/  NOP ;  /* 0x0000000000007918 */ /* 0x011fe20000000000 */
.L_x_4:
[----:B------:R-:W0:Y:S01]  /*0830*/  LDC R2, c[0x0][0x65c] ;  /* 0x00019700ff027b82 */ /* 0x000e220000000800 */
[----:B------:R-:W-:Y:S02]  /*0840*/  IMAD.U32 R8, RZ, RZ, UR8 ;  /* 0x00000008ff087e24 */ /* 0x000fe4000f8e00ff */
[----:B------:R-:W-:Y:S01]  /*0850*/  IMAD.MOV.U32 R9, RZ, RZ, RZ ;  /* 0x000000ffff097224 */ /* 0x000fe200078e00ff */
[----:B0-----:R-:W-:-:S04]  /*0860*/  ISETP.NE.AND P1, PT, R2, 0x1, PT ;  /* 0x000000010200780c */ /* 0x001fc80003f25270 */
[----:B------:R-:W-:-:S09]  /*0870*/  P2R R5, PR, RZ, 0x2 ;  /* 0x00000002ff057803 */ /* 0x000fd20000000000 */
[----:B------:R-:W0:Y:S01]  /*0880*/  @P1 LDC R17, c[0x0][0x10] ;  /* 0x00000400ff111b82 */ /* 0x000e220000000800 */
[----:B------:R-:W-:Y:S02]  /*0890*/  @P1 IMAD.MOV.U32 R5, RZ, RZ, RZ ;  /* 0x000000ffff051224 */ /* 0x000fe400078e00ff */
[----:B------:R-:W-:-:S05]  /*08a0*/  @P1 IMAD.MOV.U32 R15, RZ, RZ, RZ ;  /* 0x000000ffff0f1224 */ /* 0x000fca00078e00ff */
[----:B------:R-:W1:Y:S01]  /*08b0*/  @!P1 LDC R13, c[0x0][0xc] ;  /* 0x00000300ff0d9b82 */ /* 0x000e620000000800 */
[----:B------:R-:W-:Y:S01]  /*08c0*/  ULDC UR4, c[0x0][0xc] ;  /* 0x0000030000047ab9 */ /* 0x000fe20000000800 */
[----:B------:R-:W-:Y:S01]  /*08d0*/  ULDC UR5, c[0x0][0x10] ;  /* 0x0000040000057ab9 */ /* 0x000fe20000000800 */
[----:B------:R-:W-:Y:S01]  /*08e0*/  ULDC UR6, c[0x0][0x14] ;  /* 0x0000050000067ab9 */ /* 0x000fe20000000800 */
[----:B------:R-:W-:-:S04]  /*08f0*/  UIMAD.WIDE.U32 UR4, UR4, UR5, URZ ;  /* 0x00000005040472a5 */ /* 0x000fc8000f8e003f */
[----:B------:R-:W-:Y:S02]  /*0900*/  UIMAD.WIDE.U32 UR36, UR4, UR6, URZ ;  /* 0x00000006042472a5 */ /* 0x000fe4000f8e003f */
[----:B------:R-:W-:-:S04]  /*0910*/  UIMAD UR42, UR5, UR6, URZ ;  /* 0x00000006052a72a4 */ /* 0x000fc8000f8e023f */
[----:B------:R-:W-:Y:S01]  /*0920*/  UIADD3 UR42, UR37, UR42, URZ ;  /* 0x0000002a252a7290 */ /* 0x000fe2000fffe03f */
[----:B0-----:R-:W-:-:S04]  /*0930*/  @P1 IMAD.WIDE.U32 R16, R17, UR8, R4 ;  /* 0x0000000811101c25 */ /* 0x001fc8000f8e0004 */
[----:B------:R-:W-:Y:S02]  /*0940*/  @P1 IMAD.IADD R17, R17, 0x1, R15 ;  /* 0x0000000111111824 */ /* 0x000fe400078e020f */
[----:B-1----:R-:W-:-:S04]  /*0950*/  @!P1 IMAD.WIDE.U32 R8, R4, R13, R8 ;  /* 0x0000000d04089225 */ /* 0x002fc800078e0008 */
[----:B------:R-:W-:Y:S02]  /*0960*/  @!P1 IMAD.MOV.U32 R16, RZ, RZ, R8 ;  /* 0x000000ffff109224 */ /* 0x000fe400078e0008 */
[----:B------:R-:W-:Y:S01]  /*0970*/  @!P1 IMAD.MOV.U32 R17, RZ, RZ, R9 ;  /* 0x000000ffff119224 */ /* 0x000fe200078e0009 */
[----:B------:R-:W-:Y:S06]  /*0980*/  @!P2 BRA `(.L_x_5) ;  /* 0x00000000000ca947 */ /* 0x000fec0003800000 */
[----:B------:R-:W-:Y:S01]  /*0990*/  UCGABAR_WAIT ;  /* 0x0000000000007dc7 */ /* 0x000fe20008000000 */
[----:B------:R-:W-:Y:S01]  /*09a0*/  CCTL.IVALL ;  /* 0x00000000ff00798f */ /* 0x000fe20002000000 */
[----:B------:R-:W-:Y:S05]  /*09b0*/  BRA `(.L_x_6) ;  /* 0x0000000000047947 */ /* 0x000fea0003800000 */
.L_x_5:
[----:B------:R-:W-:Y:S06]  /*09c0*/  BAR.SYNC.DEFER_BLOCKING 0x0 ;  /* 0x0000000000007b1d */ /* 0x000fec0000010000 */
.L_x_6:
[----:B------:R-:W-:Y:S05]  /*09d0*/  @!P3 BRA `(.L_x_7) ;  /* 0x0000005c0098b947 */ /* 0x000fea0003800000 */
[----:B------:R-:W-:-:S13]  /*09e0*/  ISETP.GT.U32.AND P0, PT, R10, 0x1, PT ;  /* 0x000000010a00780c */ /* 0x000fda0003f04070 */
[----:B------:R-:W-:Y:S05]  /*09f0*/  @P0 EXIT ;  /* 0x000000000000094d */ /* 0x000fea0003800000 */
[----:B------:R-:W-:Y:S01]  /*0a00*/  ULDC.64 UR4, c[0x0][0x650] ;  /* 0x0001940000047ab9 */ /* 0x000fe20000000a00 */
[----:B------:R-:W-:Y:S01]  /*0a10*/  PRMT R0, RZ, 0x7610, R0 ;  /* 0x00007610ff007816 */ /* 0x000fe20000000000 */
[----:B------:R-:W-:Y:S01]  /*0a20*/  IMAD.MOV.U32 R103, RZ, RZ, -0x1 ;  /* 0xffffffffff677424 */ /* 0x000fe200078e00ff */
[----:B------:R-:W-:Y:S01]  /*0a30*/  ISETP.GE.U32.AND P0, PT, R16, UR4, PT ;  /* 0x0000000410007c0c */ /* 0x000fe2000bf06070 */
[----:B------:R-:W-:Y:S02]  /*0a40*/  IMAD.MOV.U32 R100, RZ, RZ, -0x1 ;  /* 0xffffffffff647424 */ /* 0x000fe400078e00ff */
[----:B------:R-:W-:Y:S01]  /*0a50*/  IMAD.MOV.U32 R101, RZ, RZ, -0x1 ;  /* 0xffffffffff657424 */ /* 0x000fe200078e00ff */
[----:B------:R-:W-:-:S13]  /*0a60*/  ISETP.GE.U32.AND.EX P0, PT, R17, UR5, PT, P0 ;  /* 0x0000000511007c0c */ /* 0x000fda000bf06100 */
[----:B------:R-:W-:Y:S05]  /*0a70*/  @P0 BRA `(.L_x_8) ;  /* 0x0000000400280947 */ /* 0x000fea0003800000 */
[----:B------:R-:W0:Y:S01]  /*0a80*/  LDC.64 R24, c[0x0][0x628] ;  /* 0x00018a00ff187b82 */ /* 0x000e220000000a00 */
[----:B------:R-:W-:Y:S02]  /*0a90*/  IMAD.MOV.U32 R8, RZ, RZ, R16 ;  /* 0x000000ffff087224 */ /* 0x000fe400078e0010 */
[----:B------:R-:W-:-:S05]  /*0aa0*/  IMAD.MOV.U32 R9, RZ, RZ, R17 ;  /* 0x000000ffff097224 */ /* 0x000fca00078e0011 */
[----:B------:R-:W1:Y:S08]  /*0ab0*/  LDC R0, c[0x0][0x630] ;  /* 0x00018c00ff007b82 */ /* 0x000e700000000800 */
[----:B------:R-:W2:Y:S01]  /*0ac0*/  LDC.64 R26, c[0x0][0x620] ;  /* 0x00018800ff1a7b82 */ /* 0x000ea20000000a00 */
[----:B0-----:R-:W-:-:S04]  /*0ad0*/  ISETP.NE.U32.AND P0, PT, R24, RZ, PT ;  /* 0x000000ff1800720c */ /* 0x001fc80003f05070 */
[----:B------:R-:W-:-:S13]  /*0ae0*/  ISETP.NE.AND.EX P0, PT, R25, RZ, PT, P0 ;  /* 0x000000ff1900720c */ /* 0x000fda0003f05300 */
[----:B-12---:R-:W-:Y:S05]  /*0af0*/  @!P0 BRA `(.L_x_9) ;  /* 0x0000000000288947 */ /* 0x006fea0003800000 */
[----:B------:R-:W0:Y:S02]  /*0b00*/  LDC R15, c[0x0][0x634] ;  /* 0x00018d00ff0f7b82 */ /* 0x000e240000000800 */
[----:B0-----:R-:W-:-:S05]  /*0b10*/  IADD3 R15, P0, R16, R15, RZ ;  /* 0x0000000f100f7210 */ /* 0x001fca0007f1e0ff */
[----:B------:R-:W-:-:S04]  /*0b20*/  IMAD.X R21, RZ, RZ, R17, P0 ;  /* 0x000000ffff157224 */ /* 0x000fc800000e0611 */
[----:B------:R-:W-:-:S04]  /*0b30*/  IMAD.WIDE.U32 R8, R21, R24, RZ ;  /* 0x0000001815087225 */ /* 0x000fc800078e00ff */
[----:B------:R-:W-:-:S04]  /*0b40*/  IMAD.WIDE.U32 R12, P0, R15, R25, R8 ;  /* 0x000000190f0c7225 */ /* 0x000fc80007800008 */
[----:B------:R-:W-:-:S04]  /*0b50*/  IMAD.WIDE.U32 R8, R15, R24, RZ ;  /* 0x000000180f087225 */ /* 0x000fc800078e00ff */
[----:B------:R-:W-:Y:S01]  /*0b60*/  IMAD.X R15, RZ, RZ, RZ, P0 ;  /* 0x000000ffff0f7224 */ /* 0x000fe200000e06ff */
[----:B------:R-:W-:Y:S01]  /*0b70*/  IADD3 RZ, P0, R9, R12, RZ ;  /* 0x0000000c09ff7210 */ /* 0x000fe20007f1e0ff */
[----:B------:R-:W-:-:S04]  /*0b80*/  IMAD.MOV.U32 R14, RZ, RZ, R13 ;  /* 0x000000ffff0e7224 */ /* 0x000fc800078e000d */
[----:B------:R-:W-:-:S08]  /*0b90*/  IMAD.WIDE.U32.X R8, R21, R25, R14, P0 ;  /* 0x0000001915087225 */ /* 0x000fd000000e040e */
.L_x_9:
[----:B------:R-:W0:Y:S01]  /*0ba0*/  LDC.64 R28, c[0x0][0x640] ;  /* 0x00019000ff1c7b82 */ /* 0x000e220000000a00 */
[--C-:B------:R-:W-:Y:S01]  /*0bb0*/  SHF.R.U64 R101, R8, R0, R9.reuse ;  /* 0x0000000008657219 */ /* 0x100fe20000001209 */
[----:B------:R-:W-:Y:S01]  /*0bc0*/  IMAD R20, R7, R20, R4 ;  /* 0x0000001407147224 */ /* 0x000fe200078e0204 */
[----:B------:R-:W-:Y:S02]  /*0bd0*/  SHF.R.U32.HI R0, RZ, R0, R9 ;  /* 0x00000000ff007219 */ /* 0x000fe40000011609 */
[----:B------:R-:W-:-:S03]  /*0be0*/  IADD3 R5, P0, RZ, -R101, RZ ;  /* 0x80000065ff057210 */ /* 0x000fc60007f1e0ff */
[----:B------:R-:W1:Y:S02]  /*0bf0*/  LDC R12, c[0x0][0x618] ;  /* 0x00018600ff0c7b82 */ /* 0x000e640000000800 */
[----:B------:R-:W-:-:S04]  /*0c00*/  IMAD.X R9, RZ, RZ, ~R0, P0 ;  /* 0x000000ffff097224 */ /* 0x000fc800000e0e00 */
[-C--:B------:R-:W-:Y:S02]  /*0c10*/  IMAD R0, R9, R26.reuse, RZ ;  /* 0x0000001a09007224 */ /* 0x080fe400078e02ff */
[----:B------:R-:W2:Y:S01]  /*0c20*/  LDC R14, c[0x0][0x608] ;  /* 0x00018200ff0e7b82 */ /* 0x000ea20000000800 */
[----:B------:R-:W-:-:S04]  /*0c30*/  IMAD.WIDE.U32 R8, R5, R26, R16 ;  /* 0x0000001a05087225 */ /* 0x000fc800078e0010 */
[----:B------:R-:W-:Y:S02]  /*0c40*/  IMAD R5, R5, R27, R0 ;  /* 0x0000001b05057224 */ /* 0x000fe400078e0200 */
[----:B------:R-:W-:Y:S01]  /*0c50*/  IMAD.MOV.U32 R27, RZ, RZ, 0x1 ;  /* 0x00000001ff1b7424 */ /* 0x000fe200078e00ff */
[----:B------:R-:W3:Y:S01]  /*0c60*/  LDC R24, c[0x0][0x658] ;  /* 0x00019600ff187b82 */ /* 0x000ee20000000800 */
[----:B------:R-:W-:Y:S01]  /*0c70*/  IMAD.IADD R5, R9, 0x1, R5 ;  /* 0x0000000109057824 */ /* 0x000fe200078e0205 */
[----:B0-----:R-:W-:Y:S01]  /*0c80*/  ISETP.NE.U32.AND P0, PT, R28, RZ, PT ;  /* 0x000000ff1c00720c */ /* 0x001fe20003f05070 */
[----:B------:R-:W-:-:S03]  /*0c90*/  IMAD.MOV.U32 R9, RZ, RZ, -0x1 ;  /* 0xffffffffff097424 */ /* 0x000fc600078e00ff */
[----:B------:R-:W-:Y:S02]  /*0ca0*/  ISETP.NE.AND.EX P0, PT, R29, RZ, PT, P0 ;  /* 0x000000ff1d00720c */ /* 0x000fe40003f05300 */
[----:B------:R-:W0:Y:S01]  /*0cb0*/  LDC R21, c[0x0][0x600] ;  /* 0x00018000ff157b82 */ /* 0x000e220000000800 */
[-CC-:B-1----:R-:W-:Y:S02]  /*0cc0*/  SHF.R.U64 R10, R8, R12.reuse, R5.reuse ;  /* 0x0000000c080a7219 */ /* 0x182fe40000001205 */
[----:B------:R-:W-:-:S05]  /*0cd0*/  SHF.R.U32.HI R5, RZ, R12, R5 ;  /* 0x0000000cff057219 */ /* 0x000fca0000011605 */
[----:B------:R-:W1:Y:S01]  /*0ce0*/  LDC R23, c[0x0][0x648] ;  /* 0x00019200ff177b82 */ /* 0x000e620000000800 */
[-CC-:B--2---:R-:W-:Y:S02]  /*0cf0*/  SHF.R.U64 R30, R10, R14.reuse, R5.reuse ;  /* 0x0000000e0a1e7219 */ /* 0x184fe40000001205 */
[----:B------:R-:W-:-:S05]  /*0d00*/  SHF.R.U32.HI R5, RZ, R14, R5 ;  /* 0x0000000eff057219 */ /* 0x000fca0000011605 */
[----:B------:R-:W2:Y:S01]  /*0d10*/  LDC R25, c[0x0][0x638] ;  /* 0x00018e00ff197b82 */ /* 0x000ea20000000800 */
[-CC-:B---3--:R-:W-:Y:S02]  /*0d20*/  SHF.R.U64 R14, R30, R24.reuse, R5.reuse ;  /* 0x000000181e0e7219 */ /* 0x188fe40000001205 */
[-C--:B------:R-:W-:Y:S02]  /*0d30*/  SHF.L.U32 R0, R9, R24.reuse, RZ ;  /* 0x0000001809007219 */ /* 0x080fe400000006ff */
[----:B------:R-:W-:Y:S01]  /*0d40*/  SHF.R.U32.HI R5, RZ, R24, R5 ;  /* 0x00000018ff057219 */ /* 0x000fe20000011605 */
[----:B------:R-:W-:Y:S01]  /*0d50*/  IMAD.MOV.U32 R4, RZ, RZ, R14 ;  /* 0x000000ffff047224 */ /* 0x000fe200078e000e */
[----:B------:R-:W-:Y:S01]  /*0d60*/  LOP3.LUT R7, RZ, R0, RZ, 0x33, !PT ;  /* 0x00000000ff077212 */ /* 0x000fe200078e33ff */
[----:B------:R-:W3:Y:S01]  /*0d70*/  LDC R26, c[0x0][0x610] ;  /* 0x00018400ff1a7b82 */ /* 0x000ee20000000800 */
[----:B------:R-:W-:Y:S05]  /*0d80*/  @!P0 BRA `(.L_x_10) ;  /* 0x0000000000288947 */ /* 0x000fea0003800000 */
[----:B------:R-:W4:Y:S02]  /*0d90*/  LDC R13, c[0x0][0x64c] ;  /* 0x00019300ff0d7b82 */ /* 0x000f240000000800 */
[----:B----4-:R-:W-:-:S05]  /*0da0*/  IADD3 R13, P0, R14, R13, RZ ;  /* 0x0000000d0e0d7210 */ /* 0x010fca0007f1e0ff */
        /* <DEDUP_REMOVED lines=8> */
.L_x_10:
[----:B-1----:R-:W-:Y:S01]  /*0e30*/  SHF.R.U64 R4, R4, R23, R5 ;  /* 0x0000001704047219 */ /* 0x002fe20000001205 */
[----:B0-----:R-:W-:Y:S01]  /*0e40*/  VIADD R5, R21, 0xffffffff ;  /* 0xffffffff15057836 */ /* 0x001fe20000000000 */
[----:B------:R-:W-:Y:S02]  /*0e50*/  SHF.L.U32 R0, R27, R24, RZ ;  /* 0x000000181b007219 */ /* 0x000fe400000006ff */
[----:B------:R-:W-:Y:S01]  /*0e60*/  LOP3.LUT R7, R30, R7, RZ, 0xc0, !PT ;  /* 0x000000071e077212 */ /* 0x000fe200078ec0ff */
[----:B------:R-:W-:Y:S01]  /*0e70*/  IMAD.MOV R8, RZ, RZ, -R4 ;  /* 0x000000ffff087224 */ /* 0x000fe200078e0a04 */
[----:B------:R-:W-:Y:S02]  /*0e80*/  SEL R3, R3, R20, !P1 ;  /* 0x0000001403037207 */ /* 0x000fe40004800000 */
[----:B------:R-:W-:Y:S01]  /*0e90*/  LOP3.LUT R5, R10, R5, RZ, 0xc0, !PT ;  /* 0x000000050a057212 */ /* 0x000fe200078ec0ff */
[----:B------:R-:W-:Y:S02]  /*0ea0*/  IMAD R4, R0, R4, R7 ;  /* 0x0000000400047224 */ /* 0x000fe400078e0207 */
[----:B--2---:R-:W-:-:S02]  /*0eb0*/  IMAD R0, R8, R25, R14 ;  /* 0x0000001908007224 */ /* 0x004fc400078e020e */
[----:B---3--:R-:W-:Y:S02]  /*0ec0*/  IMAD R3, R4, R26, R3 ;  /* 0x0000001a04037224 */ /* 0x008fe400078e0203 */
[----:B------:R-:W-:Y:S02]  /*0ed0*/  IMAD.MOV.U32 R7, RZ, RZ, 0x1 ;  /* 0x00000001ff077424 */ /* 0x000fe400078e00ff */
[----:B------:R-:W-:-:S03]  /*0ee0*/  IMAD R4, R0, R21, R5 ;  /* 0x0000001500047224 */ /* 0x000fc600078e0205 */
[----:B------:R-:W-:Y:S02]  /*0ef0*/  PRMT R0, R7, 0x7610, R0 ;  /* 0x0000761007007816 */ /* 0x000fe40000000000 */
[----:B------:R-:W-:Y:S02]  /*0f00*/  SEL R100, R4, R3, !P1 ;  /* 0x0000000304647207 */ /* 0x000fe40004800000 */
[----:B------:R-:W-:-:S07]  /*0f10*/  SEL R103, R3, R4, !P1 ;  /* 0x0000000403677207 */ /* 0x000fce0004800000 */
.L_x_8:
[----:B------:R-:W-:-:S08]  /*0f20*/  NOP ;  /* 0x0000000000007918 */ /* 0x000fd00000000000 */
[----:B------:R-:W0:Y:S02]  /*0f30*/  USETMAXREG.TRY_ALLOC.CTAPOOL UP0, 0xe8 ;  /* 0x000000e8000079c8 */ /* 0x000e240008000600 */
[----:B0-----:R-:W-:-:S13]  /*0f40*/  PLOP3.LUT P0, PT, PT, PT, UP0, 0x80, 0x0 ;  /* 0x000000000000781c */ /* 0x001fda0003f0f008 */
[----:B------:R-:W-:Y:S05]  /*0f50*/  @!P0 BRA `(.L_x_8) ;  /* 0xfffffffc00f08947 */ /* 0x000fea000383ffff */
[----:B------:R-:W-:Y:S01]  /*0f60*/  ULDC.64 UR4, c[0x0][0x598] ;  /* 0x0001660000047ab9 */ /* 0x000fe20000000a00 */
[----:B------:R-:W-:Y:S01]  /*0f70*/  ULDC.64 UR38, c[0x0][0x208] ;  /* 0x0000820000267ab9 */ /* 0x000fe20000000a00 */
[----:B------:R-:W-:-:S04]  /*0f80*/  ISETP.NE.U32.AND P0, PT, RZ, UR4, PT ;  /* 0x00000004ff007c0c */ /* 0x000fc8000bf05070 */
[----:B------:R-:W-:-:S13]  /*0f90*/  ISETP.NE.AND.EX P0, PT, RZ, UR5, PT, P0 ;  /* 0x00000005ff007c0c */ /* 0x000fda000bf05300 */
[----:B------:R-:W-:Y:S05]  /*0fa0*/  @!P0 BRA `(.L_x_11) ;  /* 0x00000000001c8947 */ /* 0x000fea0003800000 */
[----:B------:R-:W0:Y:S02]  /*0fb0*/  LDC.64 R4, c[0x0][0x598] ;  /* 0x00016600ff047b82 */ /* 0x000e240000000a00 */
[----:B0-----:R-:W2:Y:S02]  /*0fc0*/  LDG.E.64 R4, desc[UR38][R4.64] ;  /* 0x0000002604047981 */ /* 0x001ea4000c1e1b00 */
[----:B--2---:R-:W-:-:S04]  /*0fd0*/  ISETP.NE.U32.AND P0, PT, R4, RZ, PT ;  /* 0x000000ff0400720c */ /* 0x004fc80003f05070 */
[----:B------:R-:W-:-:S13]  /*0fe0*/  ISETP.NE.AND.EX P0, PT, R5, RZ, PT, P0 ;  /* 0x000000ff0500720c */ /* 0x000fda0003f05300 */
[----:B------:R-:W-:Y:S05]  /*0ff0*/  @!P0 BRA `(.L_x_11) ;  /* 0x0000000000088947 */ /* 0x000fea0003800000 */
[----:B------:R0:W5:Y:S01]  /*1000*/  LD.E R23, desc[UR38][R4.64] ;  /* 0x0000002604177980 */ /* 0x000162000c101900 */
[----:B------:R-:W-:Y:S05]  /*1010*/  BRA `(.L_x_12) ;  /* 0x0000000000247947 */ /* 0x000fea0003800000 */
.L_x_11:
[----:B------:R-:W-:Y:S02]  /*1020*/  ULDC.64 UR4, c[0x0][0x588] ;  /* 0x0001620000047ab9 */ /* 0x000fe40000000a00 */
[----:B------:R-:W-:-:S04]  /*1030*/  ISETP.NE.U32.AND P0, PT, RZ, UR4, PT ;  /* 0x00000004ff007c0c */ /* 0x000fc8000bf05070 */
[----:B------:R-:W-:-:S13]  /*1040*/  ISETP.NE.AND.EX P0, PT, RZ, UR5, PT, P0 ;  /* 0x00000005ff007c0c */ /* 0x000fda000bf05300 */
[----:B------:R-:W-:Y:S05]  /*1050*/  @!P0 BRA `(.L_x_13) ;  /* 0x00000000000c8947 */ /* 0x000fea0003800000 */
[----:B------:R-:W0:Y:S02]  /*1060*/  LDC.64 R4, c[0x0][0x588] ;  /* 0x00016200ff047b82 */ /* 0x000e240000000a00 */
[----:B0-----:R1:W5:Y:S01]  /*1070*/  LDG.E R23, desc[UR38][R4.64] ;  /* 0x0000002604177981 */ /* 0x001362000c1e1900 */
[----:B------:R-:W-:Y:S05]  /*1080*/  BRA `(.L_x_12) ;  /* 0x0000000000087947 */ /* 0x000fea0003800000 */
.L_x_13:
[----:B------:R-:W-:Y:S02]  /*1090*/  ULDC UR4, c[0x0][0x580] ;  /* 0x0001600000047ab9 */ /* 0x000fe40000000800 */
[----:B------:R-:W-:-:S07]  /*10a0*/  IMAD.U32 R23, RZ, RZ, UR4 ;  /* 0x00000004ff177e24 */ /* 0x000fce000f8e00ff */
.L_x_12:
[----:B------:R-:W-:Y:S02]  /*10b0*/  ULDC.64 UR4, c[0x0][0x5a0] ;  /* 0x0001680000047ab9 */ /* 0x000fe40000000a00 */
[----:B------:R-:W-:-:S04]  /*10c0*/  ISETP.NE.U32.AND P0, PT, RZ, UR4, PT ;  /* 0x00000004ff007c0c */ /* 0x000fc8000bf05070 */
[----:B------:R-:W-:-:S13]  /*10d0*/  ISETP.NE.AND.EX P0, PT, RZ, UR5, PT, P0 ;  /* 0x00000005ff007c0c */ /* 0x000fda000bf05300 */
[----:B------:R-:W-:Y:S05]  /*10e0*/  @!P0 BRA `(.L_x_14) ;  /* 0x00000000001c8947 */ /* 0x000fea0003800000 */
[----:B01----:R-:W0:Y:S02]  /*10f0*/  LDC.64 R4, c[0x0][0x5a0] ;  /* 0x00016800ff047b82 */ /* 0x003e240000000a00 */
[----:B0-----:R-:W2:Y:S02]  /*1100*/  LDG.E.64 R4, desc[UR38][R4.64] ;  /* 0x0000002604047981 */ /* 0x001ea4000c1e1b00 */
[----:B--2---:R-:W-:-:S04]  /*1110*/  ISETP.NE.U32.AND P0, PT, R4, RZ, PT ;  /* 0x000000ff0400720c */ /* 0x004fc80003f05070 */
[----:B------:R-:W-:-:S13]  /*1120*/  ISETP.NE.AND.EX P0, PT, R5, RZ, PT, P0 ;  /* 0x000000ff0500720c */ /* 0x000fda0003f05300 */
[----:B------:R-:W-:Y:S05]  /*1130*/  @!P0 BRA `(.L_x_14) ;  /* 0x0000000000088947 */ /* 0x000fea0003800000 */
[----:B------:R0:W5:Y:S01]  /*1140*/  LD.E R90, desc[UR38][R4.64] ;  /* 0x00000026045a7980 */ /* 0x000162000c101900 */
[----:B------:R-:W-:Y:S05]  /*1150*/  BRA `(.L_x_15) ;  /* 0x0000000000247947 */ /* 0x000fea0003800000 */
.L_x_14:
[----:B------:R-:W-:Y:S02]  /*1160*/  ULDC.64 UR4, c[0x0][0x590] ;  /* 0x0001640000047ab9 */ /* 0x000fe40000000a00 */
[----:B------:R-:W-:-:S04]  /*1170*/  ISETP.NE.U32.AND P0, PT, RZ, UR4, PT ;  /* 0x00000004ff007c0c */ /* 0x000fc8000bf05070 */
[----:B------:R-:W-:-:S13]  /*1180*/  ISETP.NE.AND.EX P0, PT, RZ, UR5, PT, P0 ;  /* 0x00000005ff007c0c */ /* 0x000fda000bf05300 */
[----:B------:R-:W-:Y:S05]  /*1190*/  @!P0 BRA `(.L_x_16) ;  /* 0x00000000000c8947 */ /* 0x000fea0003800000 */
[----:B------:R-:W2:Y:S02]  /*11a0*/  LDC.64 R90, c[0x0][0x590] ;  /* 0x00016400ff5a7b82 */ /* 0x000ea40000000a00 */
[----:B--2---:R2:W5:Y:S01]  /*11b0*/  LDG.E R90, desc[UR38][R90.64] ;  /* 0x000000265a5a7981 */ /* 0x004562000c1e1900 */
[----:B------:R-:W-:Y:S05]  /*11c0*/  BRA `(.L_x_15) ;  /* 0x0000000000087947 */ /* 0x000fea0003800000 */
.L_x_16:
[----:B------:R-:W-:Y:S02]  /*11d0*/  ULDC UR4, c[0x0][0x584] ;  /* 0x0001610000047ab9 */ /* 0x000fe40000000800 */
[----:B------:R-:W-:-:S07]  /*11e0*/  IMAD.U32 R90, RZ, RZ, UR4 ;  /* 0x00000004ff5a7e24 */ /* 0x000fce000f8e00ff */
.L_x_15:
[----:B------:R-:W-:-:S13]  /*11f0*/  LOP3.LUT P0, RZ, R0, 0xff, RZ, 0xc0, !PT ;  /* 0x000000ff00ff7812 */ /* 0x000fda000780c0ff */
[----:B------:R-:W-:Y:S05]  /*1200*/  @!P0 EXIT ;  /* 0x000000000000894d */ /* 0x000fea0003800000 */
[----:B------:R-:W3:Y:S01]  /*1210*/  LDC R93, c[0x0][0x658] ;  /* 0x00019600ff5d7b82 */ /* 0x000ee20000000800 */
[----:B------:R-:W-:Y:S01]  /*1220*/  ULDC.64 UR6, c[0x0][0x288] ;  /* 0x0000a20000067ab9 */ /* 0x000fe20000000a00 */
[----:B------:R-:W-:Y:S01]  /*1230*/  LOP3.LUT R6, R6, 0x1, RZ, 0xc0, !PT ;  /* 0x0000000106067812 */ /* 0x000fe200078ec0ff */
[----:B------:R-:W-:Y:S01]  /*1240*/  UIADD3 UR4, UR7, 0x3f, URZ ;  /* 0x0000003f07047890 */ /* 0x000fe2000fffe03f */
[----:B------:R-:W-:Y:S01]  /*1250*/  SHF.R.U32.HI R0, RZ, 0x2, R95 ;  /* 0x00000002ff007819 */ /* 0x000fe2000001165f */
[----:B------:R-:W-:Y:S01]  /*1260*/  IMAD.U32 R3, RZ, RZ, UR6 ;  /* 0x00000006ff037e24 */ /* 0x000fe2000f8e00ff */
[----:B------:R-:W-:Y:S01]  /*1270*/  SHF.R.U32.HI R11, RZ, 0x1, R11 ;  /* 0x00000001ff0b7819 */ /* 0x000fe2000001160b */
[----:B------:R-:W-:Y:S01]  /*1280*/  USHF.R.S32.HI UR5, URZ, 0x1f, UR4 ;  /* 0x0000001f3f057899 */ /* 0x000fe20008011404 */
[----:B01----:R-:W0:Y:S01]  /*1290*/  LDC.64 R4, c[0x0][0x5c8] ;  /* 0x00017200ff047b82 */ /* 0x003e220000000a00 */
[----:B------:R-:W-:Y:S01]  /*12a0*/  LOP3.LUT R94, R95, 0x3, RZ, 0xc0, !PT ;  /* 0x000000035f5e7812 */ /* 0x000fe200078ec0ff */
[----:B------:R-:W-:Y:S01]  /*12b0*/  IMAD.SHL.U32 R7, R6, 0x40, RZ ;  /* 0x0000004006077824 */ /* 0x000fe200078e00ff */
[----:B------:R-:W-:Y:S01]  /*12c0*/  LOP3.LUT R0, R0, 0x7, RZ, 0xc0, !PT ;  /* 0x0000000700007812 */ /* 0x000fe200078ec0ff */
[----:B------:R-:W-:Y:S01]  /*12d0*/  ULEA.HI UR5, UR5, UR4, URZ, 0x6 ;  /* 0x0000000405057291 */ /* 0x000fe2000f8f303f */
[----:B------:R-:W-:Y:S01]  /*12e0*/  LOP3.LUT R11, R11, 0x30, RZ, 0xc0, !PT ;  /* 0x000000300b0b7812 */ /* 0x000fe200078ec0ff */
[----:B------:R-:W-:Y:S01]  /*12f0*/  IMAD R94, R94, -0x2, R3 ;  /* 0xfffffffe5e5e7824 */ /* 0x000fe200078e0203 */
[--C-:B------:R-:W-:Y:S01]  /*1300*/  LOP3.LUT R88, R7, 0x40, R0.reuse, 0xe2, !PT ;  /* 0x0000004007587812 */ /* 0x100fe200078ee200 */
[----:B------:R-:W1:Y:S01]  /*1310*/  LDC R97, c[0x0][0x600] ;  /* 0x00018000ff617b82 */ /* 0x000e620000000800 */
[----:B------:R-:W-:Y:S01]  /*1320*/  IADD3 R3, RZ, -R11, -R0 ;  /* 0x8000000bff037210 */ /* 0x000fe20007ffe800 */
[----:B------:R-:W-:Y:S01]  /*1330*/  IMAD.MOV.U32 R0, RZ, RZ, -0x1 ;  /* 0xffffffffff007424 */ /* 0x000fe200078e00ff */
[----:B------:R-:W-:Y:S01]  /*1340*/  USHF.R.S32.HI UR43, URZ, 0x6, UR5 ;  /* 0x000000063f2b7899 */ /* 0x000fe20008011405 */
[----:B------:R-:W-:Y:S01]  /*1350*/  IMAD.MOV.U32 R8, RZ, RZ, 0x1 ;  /* 0x00000001ff087424 */ /* 0x000fe200078e00ff */
[C---:B------:R-:W-:Y:S01]  /*1360*/  LOP3.LUT R96, R95.reuse, 0x80, RZ, 0xc0, !PT ;  /* 0x000000805f607812 */ /* 0x040fe200078ec0ff */
[----:B------:R-:W-:Y:S01]  /*1370*/  IMAD R3, R6, -0x40, R3 ;  /* 0xffffffc006037824 */ /* 0x000fe200078e0203 */
[----:B------:R-:W-:Y:S01]  /*1380*/  UISETP.LT.AND UP0, UPT, UR43, 0x1, UPT ;  /* 0x000000012b00788c */ /* 0x000fe2000bf01270 */
[----:B---3--:R-:W-:Y:S01]  /*1390*/  SHF.L.U32 R0, R0, R93, RZ ;  /* 0x0000005d00007219 */ /* 0x008fe200000006ff */
[----:B------:R-:W-:Y:S01]  /*13a0*/  ULDC UR4, c[0x0][0x284] ;  /* 0x0000a10000047ab9 */ /* 0x000fe20000000800 */
[----:B------:R-:W-:Y:S01]  /*13b0*/  LOP3.LUT R88, R88, R11, RZ, 0xfc, !PT ;  /* 0x0000000b58587212 */ /* 0x000fe200078efcff */
[----:B------:R-:W-:Y:S01]  /*13c0*/  USEL UR44, UR43, 0x1, UP0 ;  /* 0x000000012b2c7887 */ /* 0x000fe20008000000 */
[----:B------:R-:W-:Y:S01]  /*13d0*/  SHF.L.U32 R93, R8, R93, RZ ;  /* 0x0000005d085d7219 */ /* 0x000fe200000006ff */
[----:B------:R-:W-:Y:S01]  /*13e0*/  IMAD.SHL.U32 R95, R95, 0x2, RZ ;  /* 0x000000025f5f7824 */ /* 0x000fe200078e00ff */
[----:B------:R-:W-:Y:S01]  /*13f0*/  LOP3.LUT R102, R18, 0x1, RZ, 0xfc, !PT ;  /* 0x0000000112667812 */ /* 0x000fe200078efcff */
[----:B------:R-:W-:Y:S01]  /*1400*/  VIADD R99, R3, UR4 ;  /* 0x0000000403637c36 */ /* 0x000fe20008000000 */
[C---:B0-----:R-:W-:Y:S01]  /*1410*/  SHF.L.U64.HI R92, R4.reuse, 0x3, R5 ;  /* 0x00000003045c7819 */ /* 0x041fe20000010205 */
[----:B--2---:R-:W-:Y:S01]  /*1420*/  IMAD.SHL.U32 R91, R4, 0x8, RZ ;  /* 0x00000008045b7824 */ /* 0x004fe200078e00ff */
[----:B------:R-:W-:Y:S01]  /*1430*/  SHF.R.U32.HI R96, RZ, 0x7, R96 ;  /* 0x00000007ff607819 */ /* 0x000fe20000011660 */
[----:B------:R-:W-:Y:S01]  /*1440*/  IMAD.MOV.U32 R89, RZ, RZ, RZ ;  /* 0x000000ffff597224 */ /* 0x000fe200078e00ff */
[----:B------:R-:W-:Y:S01]  /*1450*/  LOP3.LUT R98, RZ, R0, RZ, 0x33, !PT ;  /* 0x00000000ff627212 */ /* 0x000fe200078e33ff */
[----:B------:R-:W-:Y:S01]  /*1460*/  UIADD3 UR44, UR43, -UR44, URZ ;  /* 0x8000002c2b2c7290 */ /* 0x000fe2000fffe03f */
[----:B------:R-:W-:Y:S01]  /*1470*/  UMOV UR40, URZ ;  /* 0x0000003f00287c82 */ /* 0x000fe20008000000 */
[----:B-1----:R-:W-:Y:S01]  /*1480*/  VIADD R97, R97, 0xffffffff ;  /* 0xffffffff61617836 */ /* 0x002fe20000000000 */
[----:B------:R-:W-:-:S09]  /*1490*/  UMOV UR41, URZ ;  /* 0x0000003f00297c82 */ /* 0x000fd20008000000 */
.L_x_162:
[----:B0-----:R-:W0:Y:S01]  /*14a0*/  SHFL.IDX PT, R0, R96, RZ, 0x1f ;  /* 0x00001fff60007589 */ /* 0x001e2200000e0000 */
[----:B-1----:R-:W1:Y:S01]  /*14b0*/  S2UR UR7, SR_CgaCtaId ;  /* 0x00000000000779c3 */ /* 0x002e620000008800 */
[----:B------:R-:W-:Y:S01]  /*14c0*/  UMOV UR6, 0x400 ;  /* 0x0000040000067882 */ /* 0x000fe20000000000 */
[----:B0-----:R-:W-:Y:S01]  /*14d0*/  R2UR UR4, R0 ;  /* 0x00000000000472ca */ /* 0x001fe200000e0000 */
[----:B-1----:R-:W-:-:S12]  /*14e0*/  ULEA UR6, UR7, UR6, 0x18 ;  /* 0x0000000607067291 */ /* 0x002fd8000f8ec03f */
[----:B------:R-:W-:-:S04]  /*14f0*/  ULEA.HI UR5, UR4, UR4, URZ, 0x1 ;  /* 0x0000000404057291 */ /* 0x000fc8000f8f083f */
[----:B------:R-:W-:-:S04]  /*1500*/  ULOP3.LUT UR5, UR5, 0x7fffe, URZ, 0xc0, !UPT ;  /* 0x0007fffe05057892 */ /* 0x000fc8000f8ec03f */
[----:B------:R-:W-:-:S03]  /*1510*/  UIADD3 UR5, UR4, -UR5, URZ ;  /* 0x8000000504057290 */ /* 0x000fc6000fffe03f */
[----:B------:R-:W-:Y:S01]  /*1520*/  ULDC UR4, c[0x0][0x28c] ;  /* 0x0000a30000047ab9 */ /* 0x000fe20000000800 */
[----:B------:R-:W-:Y:S01]  /*1530*/  ULEA UR5, UR5, UR6, 0xd ;  /* 0x0000000605057291 */ /* 0x000fe2000f8e683f */
[----:B------:R-:W-:-:S03]  /*1540*/  ISETP.LT.AND P0, PT, RZ, UR4, PT ;  /* 0x00000004ff007c0c */ /* 0x000fc6000bf01270 */
[----:B------:R-:W-:-:S04]  /*1550*/  UIADD3 UR5, UR5, 0x100, URZ ;  /* 0x0000010005057890 */ /* 0x000fc8000fffe03f */
[----:B------:R-:W-:-:S04]  /*1560*/  USHF.R.U32.HI UR5, URZ, 0x4, UR5 ;  /* 0x000000043f057899 */ /* 0x000fc80008011605 */
[----:B------:R-:W-:-:S04]  /*1570*/  ULOP3.LUT UR5, UR5, 0x3fff, URZ, 0xc0, !UPT ;  /* 0x00003fff05057892 */ /* 0x000fc8000f8ec03f */
[----:B------:R-:W-:Y:S01]  /*1580*/  ULOP3.LUT UR45, UR5, 0x10000, URZ, 0xfc, !UPT ;  /* 0x00010000052d7892 */ /* 0x000fe2000f8efc3f */
[----:B--2345:R-:W-:Y:S11]  /*1590*/  @P0 BRA `(.L_x_17) ;  /* 0x0000000000400947 */ /* 0x03cff60003800000 */
[----:B------:R-:W-:Y:S01]  /*15a0*/  MOV R0, 0x0 ;  /* 0x0000000000007802 */ /* 0x000fe20000000f00 */
[----:B------:R-:W-:Y:S01]  /*15b0*/  ULDC.64 UR4, c[0x4][0x68] ;  /* 0x01001a0000047ab9 */ /* 0x000fe20000000a00 */
[----:B------:R-:W-:Y:S01]  /*15c0*/  ULDC.64 UR6, c[0x4][0x8] ;  /* 0x0100020000067ab9 */ /* 0x000fe20000000a00 */
[----:B------:R-:W-:Y:S01]  /*15d0*/  IMAD.U32 R4, RZ, RZ, UR4 ;  /* 0x00000004ff047e24 */ /* 0x000fe2000f8e00ff */
[----:B------:R0:W1:Y:S01]  /*15e0*/  LDC.64 R14, c[0x4][R0] ;  /* 0x01000000000e7b82 */ /* 0x0000620000000a00 */
[----:B------:R-:W-:Y:S01]  /*15f0*/  IMAD.U32 R5, RZ, RZ, UR5 ;  /* 0x00000005ff057e24 */ /* 0x000fe2000f8e00ff */
[----:B------:R-:W-:Y:S01]  /*1600*/  ULDC.64 UR4, c[0x4][0x70] ;  /* 0x01001c0000047ab9 */ /* 0x000fe20000000a00 */
[----:B------:R-:W-:Y:S02]  /*1610*/  IMAD.U32 R10, RZ, RZ, UR6 ;  /* 0x00000006ff0a7e24 */ /* 0x000fe4000f8e00ff */
[----:B------:R-:W-:Y:S02]  /*1620*/  IMAD.U32 R6, RZ, RZ, UR4 ;  /* 0x00000004ff067e24 */ /* 0x000fe4000f8e00ff */
[----:B------:R-:W-:-:S02]  /*1630*/  IMAD.U32 R7, RZ, RZ, UR5 ;  /* 0x00000005ff077e24 */ /* 0x000fc4000f8e00ff */
[----:B------:R-:W-:Y:S02]  /*1640*/  IMAD.U32 R11, RZ, RZ, UR7 ;  /* 0x00000007ff0b7e24 */ /* 0x000fe4000f8e00ff */
[----:B------:R-:W-:Y:S02]  /*1650*/  IMAD.MOV.U32 R8, RZ, RZ, 0x1e1 ;  /* 0x000001e1ff087424 */ /* 0x000fe400078e00ff */
[----:B------:R-:W-:Y:S02]  /*1660*/  IMAD.MOV.U32 R12, RZ, RZ, 0x1 ;  /* 0x00000001ff0c7424 */ /* 0x000fe400078e00ff */
[----:B0-----:R-:W-:-:S07]  /*1670*/  IMAD.MOV.U32 R13, RZ, RZ, RZ ;  /* 0x000000ffff0d7224 */ /* 0x001fce00078e00ff */
[----:B------:R-:W-:-:S07]  /*1680*/  LEPC R20, `(.L_x_17) ;  /* 0x000000001014794e */ /* 0x000fce0000000000 */
[----:B-1---5:R-:W-:Y:S05]  /*1690*/  CALL.ABS.NOINC R14 ;  /* 0x000000000e007343 */ /* 0x022fea0003c00000 */
.L_x_17:
[----:B------:R-:W-:-:S13]  /*16a0*/  ISETP.NE.AND P0, PT, R102, 0x3, PT ;  /* 0x000000036600780c */ /* 0x000fda0003f05270 */
[----:B------:R-:W-:Y:S05]  /*16b0*/  @!P0 BRA `(.L_x_18) ;  /* 0x0000000000048947 */ /* 0x000fea0003800000 */
[----:B------:R-:W-:Y:S01]  /*16c0*/  BPT.TRAP 0x1 ;  /* 0x000000040000795c */ /* 0x000fe20000300000 */
.L_x_18:
[----:B------:R-:W0:Y:S01]  /*16d0*/  S2UR UR5, SR_CgaCtaId ;  /* 0x00000000000579c3 */ /* 0x000e220000008800 */
[----:B------:R-:W-:Y:S01]  /*16e0*/  UMOV UR4, 0x400 ;  /* 0x0000040000047882 */ /* 0x000fe20000000000 */
[----:B------:R-:W-:Y:S02]  /*16f0*/  IMAD.U32 R0, RZ, RZ, UR40 ;  /* 0x00000028ff007e24 */ /* 0x000fe4000f8e00ff */
[----:B------:R-:W-:-:S03]  /*1700*/  IMAD.U32 R3, RZ, RZ, UR41 ;  /* 0x00000029ff037e24 */ /* 0x000fc6000f8e00ff */
[----:B------:R-:W-:Y:S01]  /*1710*/  SHF.L.U32 R0, R0, 0x1f, RZ ;  /* 0x0000001f00007819 */ /* 0x000fe200000006ff */
[----:B0-----:R-:W-:-:S06]  /*1720*/  ULEA UR4, UR5, UR4, 0x18 ;  /* 0x0000000405047291 */ /* 0x001fcc000f8ec03f */
[----:B------:R-:W-:-:S04]  /*1730*/  IMAD.U32 R6, RZ, RZ, UR4 ;  /* 0x00000004ff067e24 */ /* 0x000fc8000f8e00ff */
[----:B------:R-:W-:-:S04]  /*1740*/  IMAD R3, R3, 0x8, R6 ;  /* 0x0000000803037824 */ /* 0x000fc800078e0206 */
[----:B------:R0:W1:Y:S01]  /*1750*/  SYNCS.PHASECHK.TRANS64.TRYWAIT P1, [R3+URZ], R0 ;  /* 0x00000000030075a7 */ /* 0x000062000802017f */
[----:B------:R-:W-:Y:S05]  /*1760*/  @!P0 BRA `(.L_x_19) ;  /* 0x0000000000048947 */ /* 0x000fea0003800000 */
[----:B------:R-:W-:Y:S01]  /*1770*/  BPT.TRAP 0x1 ;  /* 0x000000040000795c */ /* 0x000fe20000300000 */
.L_x_19:
[----:B------:R-:W-:-:S05]  /*1780*/  IMAD.U32 R4, RZ, RZ, UR44 ;  /* 0x0000002cff047e24 */ /* 0x000fca000f8e00ff */
[----:B------:R-:W-:Y:S01]  /*1790*/  ISETP.GE.AND P2, PT, R4, 0x1, PT ;  /* 0x000000010400780c */ /* 0x000fe20003f46270 */
[----:B-1----:R-:W-:-:S12]  /*17a0*/  @P1 BRA `(.L_x_20) ;  /* 0x0000000000081947 */ /* 0x002fd80003800000 */
[----:B------:R-:W1:Y:S02]  /*17b0*/  SYNCS.PHASECHK.TRANS64.TRYWAIT P1, [R3+URZ], R0 ;  /* 0x00000000030075a7 */ /* 0x000e64000802017f */
[----:B-1----:R-:W-:Y:S05]  /*17c0*/  @!P1 BRA `(.L_x_21) ;  /* 0x0000006400e89947 */ /* 0x002fea0003800000 */
.L_x_20:
[----:B------:R-:W-:Y:S05]  /*17d0*/  WARPSYNC.ALL ;  /* 0x0000000000007948 */ /* 0x000fea0003800000 */
[----:B------:R-:W-:Y:S01]  /*17e0*/  R2UR UR4, R6 ;  /* 0x00000000060472ca */ /* 0x000fe200000e0000 */
[----:B------:R-:W-:Y:S01]  /*17f0*/  ULEA UR5, UR41, UR45, 0xa ;  /* 0x0000002d29057291 */ /* 0x000fe2000f8e503f */
[----:B------:R-:W-:Y:S01]  /*1800*/  WARPGROUP.ARRIVE ;  /* 0x00000000000079c5 */ /* 0x000fe20000000000 */
[----:B------:R-:W-:Y:S01]  /*1810*/  UMOV UR9, 0x40000040 ;  /* 0x4000004000097882 */ /* 0x000fe20000000000 */
[----:B------:R-:W-:-:S04]  /*1820*/  UMOV UR11, 0x40000040 ;  /* 0x40000040000b7882 */ /* 0x000fc80000000000 */
[----:B------:R-:W-:-:S05]  /*1830*/  UMOV UR8, UR5 ;  /* 0x0000000500087c82 */ /* 0x000fca0008000000 */
[----:B------:R-:W-:-:S04]  /*1840*/  UIADD3 UR4, UR4, 0x10100, URZ ;  /* 0x0001010004047890 */ /* 0x000fc8000fffe03f */
[----:B------:R-:W-:-:S04]  /*1850*/  USHF.R.U32.HI UR4, URZ, 0x4, UR4 ;  /* 0x000000043f047899 */ /* 0x000fc80008011604 */
[----:B------:R-:W-:-:S04]  /*1860*/  ULOP3.LUT UR4, UR4, 0x3fff, URZ, 0xc0, !UPT ;  /* 0x00003fff04047892 */ /* 0x000fc8000f8ec03f */
[----:B------:R-:W-:-:S04]  /*1870*/  ULOP3.LUT UR4, UR4, 0x2000000, URZ, 0xfc, !UPT ;  /* 0x0200000004047892 */ /* 0x000fc8000f8efc3f */
[----:B------:R-:W-:-:S07]  /*1880*/  ULEA UR6, UR41, UR4, 0xa ;  /* 0x0000000429067291 */ /* 0x000fce000f8e503f */
[----:B------:R-:W-:Y:S02]  /*1890*/  UMOV UR10, UR6 ;  /* 0x00000006000a7c82 */ /* 0x000fe40008000000 */
[----:B------:R-:W-:Y:S01]  /*18a0*/  HGMMA.64x128x16.F32 R24, gdesc[UR8].tnspB, RZ, !UPT, gsb0 ;  /* 0x41e00000081879f0 */ /* 0x000fe2000c0008ff */
[----:B------:R-:W-:Y:S02]  /*18b0*/  UIADD3 UR8, UR5, 0x2, URZ ;  /* 0x0000000205087890 */ /* 0x000fe4000fffe03f */
[----:B------:R-:W-:Y:S01]  /*18c0*/  UIADD3 UR10, UR6, 0x80, URZ ;  /* 0x00000080060a7890 */ /* 0x000fe2000fffe03f */
[----:B------:R-:W-:Y:S01]  /*18d0*/  UMOV UR9, 0x40000040 ;  /* 0x4000004000097882 */ /* 0x000fe20000000000 */
[----:B------:R-:W-:Y:S01]  /*18e0*/  UMOV UR11, 0x40000040 ;  /* 0x40000040000b7882 */ /* 0x000fe20000000000 */
[----:B------:R-:W-:Y:S02]  /*18f0*/  WARPGROUP.DEPBAR.LE gsb0, 0x0 ;  /* 0x00008000000079c5 */ /* 0x000fe40000010000 */
[----:B------:R-:W-:-:S06]  /*1900*/  WARPGROUP.ARRIVE ;  /* 0x00000000000079c5 */ /* 0x000fcc0000000000 */
[----:B------:R-:W-:Y:S01]  /*1910*/  HGMMA.64x128x16.F32 R24, gdesc[UR8].tnspB, R24, gsb0 ;  /* 0x41e00000081879f0 */ /* 0x000fe20008000818 */
        /* <DEDUP_REMOVED lines=13> */
[----:B------:R-:W-:Y:S03]  /*19f0*/  HGMMA.64x128x16.F32 R24, gdesc[UR8].tnspB, R24, gsb0 ;  /* 0x41e00000081879f0 */ /* 0x000fe60008000818 */
[----:B------:R-:W-:Y:S02]  /*1a00*/  WARPGROUP.DEPBAR.LE gsb0, 0x0 ;  /* 0x00008000000079c5 */ /* 0x000fe40000010000 */
[----:B------:R-:W-:Y:S05]  /*1a10*/  @!P2 BRA `(.L_x_22) ;  /* 0x000000040028a947 */ /* 0x000fea0003800000 */
[----:B------:R-:W-:Y:S01]  /*1a20*/  UIADD3 UR5, UR41, 0x1, URZ ;  /* 0x0000000129057890 */ /* 0x000fe2000fffe03f */
[----:B01----:R-:W-:Y:S02]  /*1a30*/  IMAD.U32 R0, RZ, RZ, UR44 ;  /* 0x0000002cff007e24 */ /* 0x003fe4000f8e00ff */
[----:B------:R-:W-:Y:S01]  /*1a40*/  IMAD.U32 R3, RZ, RZ, UR41 ;  /* 0x00000029ff037e24 */ /* 0x000fe2000f8e00ff */
[----:B------:R-:W-:-:S04]  /*1a50*/  UISETP.NE.AND UP0, UPT, UR5, 0x4, UPT ;  /* 0x000000040500788c */ /* 0x000fc8000bf05270 */
[----:B------:R-:W-:Y:S02]  /*1a60*/  USEL UR6, URZ, 0x1, UP0 ;  /* 0x000000013f067887 */ /* 0x000fe40008000000 */
[----:B------:R-:W-:Y:S02]  /*1a70*/  USEL UR5, UR5, URZ, UP0 ;  /* 0x0000003f05057287 */ /* 0x000fe40008000000 */
[----:B------:R-:W-:-:S06]  /*1a80*/  ULOP3.LUT UR6, UR40, UR6, URZ, 0x3c, !UPT ;  /* 0x0000000628067292 */ /* 0x000fcc000f8e3c3f */
[----:B------:R-:W-:-:S07]  /*1a90*/  IMAD.U32 R7, RZ, RZ, UR6 ;  /* 0x00000006ff077e24 */ /* 0x000fce000f8e00ff */
.L_x_29:
[----:B------:R-:W-:Y:S05]  /*1aa0*/  @!P0 BRA `(.L_x_23) ;  /* 0x0000000000048947 */ /* 0x000fea0003800000 */
[----:B------:R-:W-:Y:S01]  /*1ab0*/  BPT.TRAP 0x1 ;  /* 0x000000040000795c */ /* 0x000fe20000300000 */
.L_x_23:
[----:B------:R-:W0:Y:S01]  /*1ac0*/  S2UR UR7, SR_CgaCtaId ;  /* 0x00000000000779c3 */ /* 0x000e220000008800 */
[----:B------:R-:W-:Y:S01]  /*1ad0*/  UMOV UR6, 0x400 ;  /* 0x0000040000067882 */ /* 0x000fe20000000000 */
[----:B------:R-:W-:Y:S01]  /*1ae0*/  IMAD.U32 R5, RZ, RZ, UR5 ;  /* 0x00000005ff057e24 */ /* 0x000fe2000f8e00ff */
[----:B------:R-:W-:Y:S01]  /*1af0*/  SHF.L.U32 R4, R7, 0x1f, RZ ;  /* 0x0000001f07047819 */ /* 0x000fe200000006ff */
[----:B0-----:R-:W-:-:S06]  /*1b00*/  ULEA UR6, UR7, UR6, 0x18 ;  /* 0x0000000607067291 */ /* 0x001fcc000f8ec03f */
[----:B------:R-:W-:-:S04]  /*1b10*/  IMAD.U32 R6, RZ, RZ, UR6 ;  /* 0x00000006ff067e24 */ /* 0x000fc8000f8e00ff */
[----:B------:R-:W-:-:S04]  /*1b20*/  IMAD R5, R5, 0x8, R6 ;  /* 0x0000000805057824 */ /* 0x000fc800078e0206 */
[----:B------:R0:W1:Y:S01]  /*1b30*/  SYNCS.PHASECHK.TRANS64.TRYWAIT P1, [R5+URZ], R4 ;  /* 0x00000004050075a7 */ /* 0x000062000802017f */
[----:B------:R-:W-:Y:S05]  /*1b40*/  @!P0 BRA `(.L_x_24) ;  /* 0x0000000000048947 */ /* 0x000fea0003800000 */
[----:B------:R-:W-:Y:S01]  /*1b50*/  BPT.TRAP 0x1 ;  /* 0x000000040000795c */ /* 0x000fe20000300000 */
.L_x_24:
[----:B-1----:R-:W-:Y:S05]  /*1b60*/  @P1 BRA `(.L_x_25) ;  /* 0x0000000000081947 */ /* 0x002fea0003800000 */
[----:B------:R-:W1:Y:S02]  /*1b70*/  SYNCS.PHASECHK.TRANS64.TRYWAIT P1, [R5+URZ], R4 ;  /* 0x00000004050075a7 */ /* 0x000e64000802017f */
[----:B-1----:R-:W-:Y:S05]  /*1b80*/  @!P1 BRA `(.L_x_26) ;  /* 0x00000064000c9947 */ /* 0x002fea0003800000 */
.L_x_25:
[----:B------:R-:W-:Y:S01]  /*1b90*/  ULEA UR6, UR5, UR45, 0xa ;  /* 0x0000002d05067291 */ /* 0x000fe2000f8e503f */
[----:B------:R-:W-:Y:S01]  /*1ba0*/  WARPGROUP.ARRIVE ;  /* 0x00000000000079c5 */ /* 0x000fe20000000000 */
[----:B------:R-:W-:Y:S01]  /*1bb0*/  ULEA UR7, UR5, UR4, 0xa ;  /* 0x0000000405077291 */ /* 0x000fe2000f8e503f */
[----:B------:R-:W-:Y:S01]  /*1bc0*/  UMOV UR9, 0x40000040 ;  /* 0x4000004000097882 */ /* 0x000fe20000000000 */
[----:B------:R-:W-:-:S03]  /*1bd0*/  UMOV UR11, 0x40000040 ;  /* 0x40000040000b7882 */ /* 0x000fc60000000000 */
[----:B------:R-:W-:Y:S02]  /*1be0*/  UMOV UR8, UR6 ;  /* 0x0000000600087c82 */ /* 0x000fe40008000000 */
[----:B------:R-:W-:Y:S02]  /*1bf0*/  UMOV UR10, UR7 ;  /* 0x00000007000a7c82 */ /* 0x000fe40008000000 */
[----:B------:R-:W-:Y:S01]  /*1c00*/  HGMMA.64x128x16.F32 R24, gdesc[UR8].tnspB, R24, gsb0 ;  /* 0x41e00000081879f0 */ /* 0x000fe20008000818 */
[----:B------:R-:W-:Y:S02]  /*1c10*/  UIADD3 UR8, UR6, 0x2, URZ ;  /* 0x0000000206087890 */ /* 0x000fe4000fffe03f */
[----:B------:R-:W-:Y:S01]  /*1c20*/  UIADD3 UR10, UR7, 0x80, URZ ;  /* 0x00000080070a7890 */ /* 0x000fe2000fffe03f */
[----:B------:R-:W-:Y:S01]  /*1c30*/  UMOV UR9, 0x40000040 ;  /* 0x4000004000097882 */ /* 0x000fe20000000000 */
[----:B------:R-:W-:Y:S01]  /*1c40*/  UMOV UR11, 0x40000040 ;  /* 0x40000040000b7882 */ /* 0x000fe20000000000 */
[----:B------:R-:W-:-:S02]  /*1c50*/  WARPGROUP.DEPBAR.LE gsb0, 0x0 ;  /* 0x00008000000079c5 */ /* 0x000fc40000010000 */
        /* <DEDUP_REMOVED lines=18> */
[----:B------:R-:W-:Y:S01]  /*1d80*/  BPT.TRAP 0x1 ;  /* 0x000000040000795c */ /* 0x000fe20000300000 */
.L_x_27:
[----:B------:R-:W-:-:S13]  /*1d90*/  ISETP.NE.AND P1, PT, R22, RZ, PT ;  /* 0x000000ff1600720c */ /* 0x000fda0003f25270 */
[----:B01----:R-:W-:-:S04]  /*1da0*/  @P1 IMAD R4, R3, 0x8, R6 ;  /* 0x0000000803041824 */ /* 0x003fc800078e0206 */
[----:B------:R-:W-:-:S05]  /*1db0*/  @P1 VIADD R4, R4, 0x20 ;  /* 0x0000002004041836 */ /* 0x000fca0000000000 */
[----:B------:R-:W-:-:S04]  /*1dc0*/  @P1 PRMT R4, R19, 0x654, R4 ;  /* 0x0000065413041816 */ /* 0x000fc80000000004 */
[----:B------:R0:W-:Y:S01]  /*1dd0*/  @P1 SYNCS.ARRIVE.TRANS64.RED.A1T0 RZ, [R4+URZ], RZ ;  /* 0x000000ff04ff19a7 */ /* 0x0001e2000810043f */
[----:B------:R-:W-:-:S13]  /*1de0*/  ISETP.GT.U32.AND P1, PT, R18, 0x1, PT ;  /* 0x000000011200780c */ /* 0x000fda0003f24070 */
[----:B0-----:R-:W-:Y:S05]  /*1df0*/  @P1 BRA `(.L_x_28) ;  /* 0x0000000000041947 */ /* 0x001fea0003800000 */
[----:B------:R-:W-:Y:S01]  /*1e00*/  BPT.TRAP 0x1 ;  /* 0x000000040000795c */ /* 0x000fe20000300000 */
.L_x_28:
[----:B------:R-:W-:Y:S01]  /*1e10*/  UIADD3 UR5, UR5, 0x1, URZ ;  /* 0x0000000105057890 */ /* 0x000fe2000fffe03f */
[C---:B------:R-:W-:Y:S01]  /*1e20*/  ISETP.GT.AND P2, PT, R0.reuse, 0x1, PT ;  /* 0x000000010000780c */ /* 0x040fe20003f44270 */
[----:B------:R-:W-:Y:S02]  /*1e30*/  VIADD R3, R3, 0x1 ;  /* 0x0000000103037836 */ /* 0x000fe40000000000 */
[----:B------:R-:W-:Y:S01]  /*1e40*/  UISETP.NE.AND UP0, UPT, UR5, 0x4, UPT ;  /* 0x000000040500788c */ /* 0x000fe2000bf05270 */
[----:B------:R-:W-:Y:S02]  /*1e50*/  VIADD R0, R0, 0xffffffff ;  /* 0xffffffff00007836 */ /* 0x000fe40000000000 */
[C---:B------:R-:W-:Y:S01]  /*1e60*/  ISETP.NE.AND P1, PT, R3.reuse, 0x4, PT ;  /* 0x000000040300780c */ /* 0x040fe20003f25270 */
[----:B------:R-:W-:Y:S02]  /*1e70*/  USEL UR6, URZ, 0x1, UP0 ;  /* 0x000000013f067887 */ /* 0x000fe40008000000 */
[----:B------:R-:W-:Y:S01]  /*1e80*/  USEL UR5, UR5, URZ, UP0 ;  /* 0x0000003f05057287 */ /* 0x000fe20008000000 */
[----:B------:R-:W-:-:S03]  /*1e90*/  SEL R3, R3, RZ, P1 ;  /* 0x000000ff03037207 */ /* 0x000fc60000800000 */
[----:B------:R-:W-:Y:S01]  /*1ea0*/  LOP3.LUT R7, R7, UR6, RZ, 0x3c, !PT ;  /* 0x0000000607077c12 */ /* 0x000fe2000f8e3cff */
[----:B------:R-:W-:Y:S07]  /*1eb0*/  @P2 BRA `(.L_x_29) ;  /* 0xfffffff800f82947 */ /* 0x000fee000383ffff */
.L_x_22:
[----:B01----:R-:W0:Y:S02]  /*1ec0*/  LDC R0, c[0x0][0x28c] ;  /* 0x0000a300ff007b82 */ /* 0x003e240000000800 */
[----:B0-----:R-:W-:-:S13]  /*1ed0*/  ISETP.GE.AND P1, PT, R0, 0x1, PT ;  /* 0x000000010000780c */ /* 0x001fda0003f26270 */
[----:B------:R-:W-:Y:S05]  /*1ee0*/  @!P1 BRA `(.L_x_30) ;  /* 0x0000000000389947 */ /* 0x000fea0003800000 */
[----:B------:R-:W-:Y:S05]  /*1ef0*/  @!P0 BRA `(.L_x_31) ;  /* 0x0000000000048947 */ /* 0x000fea0003800000 */
[----:B------:R-:W-:Y:S01]  /*1f00*/  BPT.TRAP 0x1 ;  /* 0x000000040000795c */ /* 0x000fe20000300000 */
.L_x_31:
[----:B------:R-:W-:-:S13]  /*1f10*/  ISETP.NE.AND P0, PT, R22, RZ, PT ;  /* 0x000000ff1600720c */ /* 0x000fda0003f05270 */
[----:B------:R-:W-:-:S05]  /*1f20*/  VOTEU.ANY UP0, P0 ;  /* 0x00000000003f7886 */ /* 0x000fca0000000100 */
[----:B------:R-:W-:-:S06]  /*1f30*/  @UP0 UIADD3 UR4, UR44, UR41, URZ ;  /* 0x000000292c040290 */ /* 0x000fcc000fffe03f */
[----:B------:R-:W-:-:S04]  /*1f40*/  IMAD.U32 R0, RZ, RZ, UR4 ;  /* 0x00000004ff007e24 */ /* 0x000fc8000f8e00ff */
[----:B------:R-:W-:-:S05]  /*1f50*/  @P0 IMAD.SHL.U32 R0, R0, 0x8, RZ ;  /* 0x0000000800000824 */ /* 0x000fca00078e00ff */
[----:B------:R-:W-:-:S04]  /*1f60*/  @P0 LOP3.LUT R0, R0, 0x18, RZ, 0xc0, !PT ;  /* 0x0000001800000812 */ /* 0x000fc800078ec0ff */
[----:B------:R-:W-:-:S04]  /*1f70*/  @P0 IADD3 R0, R6, 0x20, R0 ;  /* 0x0000002006000810 */ /* 0x000fc80007ffe000 */
[----:B------:R-:W-:-:S04]  /*1f80*/  @P0 PRMT R0, R19, 0x654, R0 ;  /* 0x0000065413000816 */ /* 0x000fc80000000000 */
[----:B------:R0:W-:Y:S01]  /*1f90*/  @P0 SYNCS.ARRIVE.TRANS64.RED.A1T0 RZ, [R0+URZ], RZ ;  /* 0x000000ff00ff09a7 */ /* 0x0001e2000810043f */
[----:B------:R-:W-:-:S13]  /*1fa0*/  ISETP.GT.U32.AND P0, PT, R18, 0x1, PT ;  /* 0x000000011200780c */ /* 0x000fda0003f04070 */
[----:B0-----:R-:W-:Y:S05]  /*1fb0*/  @P0 BRA `(.L_x_30) ;  /* 0x0000000000040947 */ /* 0x001fea0003800000 */
[----:B------:R-:W-:Y:S01]  /*1fc0*/  BPT.TRAP 0x1 ;  /* 0x000000040000795c */ /* 0x000fe20000300000 */
.L_x_30:
[----:B------:R-:W-:Y:S01]  /*1fd0*/  IMAD.SHL.U32 R100, R100, 0x80, RZ ;  /* 0x0000008064647824 */ /* 0x000fe200078e00ff */
[----:B------:R-:W-:Y:S01]  /*1fe0*/  ULDC UR6, c[0x0][0x288] ;  /* 0x0000a20000067ab9 */ /* 0x000fe20000000800 */
[----:B------:R-:W-:Y:S01]  /*1ff0*/  SHF.R.S32.HI R11, RZ, 0x1f, R101 ;  /* 0x0000001fff0b7819 */ /* 0x000fe20000011465 */
[C---:B------:R-:W-:Y:S01]  /*2000*/  IMAD.SHL.U32 R6, R103.reuse, 0x80, RZ ;  /* 0x0000008067067824 */ /* 0x040fe200078e00ff */
[----:B------:R-:W-:Y:S01]  /*2010*/  ULDC.64 UR4, c[0x0][0x5d0] ;  /* 0x0001740000047ab9 */ /* 0x000fe20000000a00 */
[C---:B------:R-:W-:Y:S01]  /*2020*/  LOP3.LUT R8, R100.reuse, 0x6, R95, 0xf8, !PT ;  /* 0x0000000664087812 */ /* 0x040fe200078ef85f */
[----:B------:R-:W-:Y:S01]  /*2030*/  IMAD.WIDE R104, R103, 0x80, R88 ;  /* 0x0000008067687825 */ /* 0x000fe200078e0258 */
[----:B------:R-:W-:Y:S01]  /*2040*/  ISETP.GE.AND P0, PT, R100, UR6, PT ;  /* 0x0000000664007c0c */ /* 0x000fe2000bf06270 */
[----:B------:R-:W-:Y:S01]  /*2050*/  ULDC UR6, c[0x0][0x284] ;  /* 0x0000a10000067ab9 */ /* 0x000fe20000000800 */
[----:B------:R-:W-:Y:S01]  /*2060*/  SHF.R.S32.HI R9, RZ, 0x1f, R8 ;  /* 0x0000001fff097819 */ /* 0x000fe20000011408 */
[----:B------:R-:W-:Y:S01]  /*2070*/  IMAD R0, R11, UR4, RZ ;  /* 0x000000040b007c24 */ /* 0x000fe2000f8e02ff */
[----:B------:R-:W-:-:S03]  /*2080*/  ISETP.GE.OR P0, PT, R6, UR6, P0 ;  /* 0x0000000606007c0c */ /* 0x000fc60008706670 */
[C---:B------:R-:W-:Y:S02]  /*2090*/  IMAD R3, R101.reuse, UR5, R0 ;  /* 0x0000000565037c24 */ /* 0x040fe4000f8e0200 */
[----:B------:R-:W-:Y:S01]  /*20a0*/  IMAD.WIDE.U32 R4, R101, UR4, R8 ;  /* 0x0000000465047c25 */ /* 0x000fe2000f8e0008 */
[----:B------:R-:W-:-:S03]  /*20b0*/  ULDC.64 UR4, c[0x0][0x5c8] ;  /* 0x0001720000047ab9 */ /* 0x000fc60000000a00 */
[----:B------:R-:W-:Y:S02]  /*20c0*/  IMAD R7, R105, UR4, RZ ;  /* 0x0000000469077c24 */ /* 0x000fe4000f8e02ff */
[----:B------:R-:W-:Y:S02]  /*20d0*/  IMAD.IADD R5, R5, 0x1, R3 ;  /* 0x0000000105057824 */ /* 0x000fe400078e0203 */
[C---:B------:R-:W-:Y:S02]  /*20e0*/  IMAD R7, R104.reuse, UR5, R7 ;  /* 0x0000000568077c24 */ /* 0x040fe4000f8e0207 */
[----:B------:R-:W-:-:S04]  /*20f0*/  IMAD.WIDE.U32 R106, R104, UR4, R4 ;  /* 0x00000004686a7c25 */ /* 0x000fc8000f8e0004 */
[----:B------:R-:W-:Y:S01]  /*2100*/  IMAD.MOV.U32 R0, RZ, RZ, -0x1 ;  /* 0xffffffffff007424 */ /* 0x000fe200078e00ff */
[----:B------:R-:W-:Y:S06]  /*2110*/  @P0 BRA `(.L_x_32) ;  /* 0x00000040001c0947 */ /* 0x000fec0003800000 */
[----:B-----5:R-:W-:Y:S01]  /*2120*/  FSETP.NEU.AND P0, PT, R90, RZ, PT ;  /* 0x000000ff5a00720b */ /* 0x020fe20003f0d000 */
[----:B------:R-:W-:Y:S01]  /*2130*/  IMAD.IADD R4, R94, 0x1, -R100 ;  /* 0x000000015e047824 */ /* 0x000fe200078e0a64 */
[----:B------:R-:W-:Y:S01]  /*2140*/  BSSY B0, `(.L_x_32) ;  /* 0x0000404000007945 */ /* 0x000fe20003800000 */
[----:B------:R-:W-:Y:S02]  /*2150*/  IMAD.IADD R3, R99, 0x1, -R6 ;  /* 0x0000000163037824 */ /* 0x000fe400078e0a06 */
[----:B------:R-:W-:Y:S01]  /*2160*/  IMAD.IADD R103, R107, 0x1, R7 ;  /* 0x000000016b677824 */ /* 0x000fe200078e0207 */
[----:B------:R-:W-:-:S04]  /*2170*/  ISETP.GT.AND P2, PT, R4, RZ, PT ;  /* 0x000000ff0400720c */ /* 0x000fc80003f44270 */
[----:B------:R-:W-:-:S03]  /*2180*/  ISETP.GT.AND P1, PT, R3, RZ, P2 ;  /* 0x000000ff0300720c */ /* 0x000fc60001724270 */
[----:B------:R-:W-:Y:S10]  /*2190*/  @!P0 BRA `(.L_x_33) ;  /* 0x0000002c00288947 */ /* 0x000ff40003800000 */
[----:B------:R-:W0:Y:S01]  /*21a0*/  LDC.64 R110, c[0x0][0x5b8] ;  /* 0x00016e00ff6e7b82 */ /* 0x000e220000000a00 */
[----:B------:R-:W-:-:S07]  /*21b0*/  ULDC.64 UR4, c[0x0][0x5c0] ;  /* 0x0001700000047ab9 */ /* 0x000fce0000000a00 */
[----:B------:R-:W1:Y:S08]  /*21c0*/  LDC.64 R112, c[0x0][0x5b0] ;  /* 0x00016c00ff707b82 */ /* 0x000e700000000a00 */
[----:B------:R-:W2:Y:S01]  /*21d0*/  LDC.64 R114, c[0x0][0x5a8] ;  /* 0x00016a00ff727b82 */ /* 0x000ea20000000a00 */
[-C--:B0-----:R-:W-:Y:S02]  /*21e0*/  IMAD R6, R11, R110.reuse, RZ ;  /* 0x0000006e0b067224 */ /* 0x081fe400078e02ff */
[----:B------:R-:W-:-:S04]  /*21f0*/  IMAD.WIDE.U32 R108, R101, R110, R8 ;  /* 0x0000006e656c7225 */ /* 0x000fc800078e0008 */
[----:B------:R-:W-:Y:S02]  /*2200*/  IMAD R107, R101, R111, R6 ;  /* 0x0000006f656b7224 */ /* 0x000fe400078e0206 */
[-C--:B-1----:R-:W-:Y:S02]  /*2210*/  IMAD R5, R105, R112.reuse, RZ ;  /* 0x0000007069057224 */ /* 0x082fe400078e02ff */
[----:B------:R-:W-:Y:S02]  /*2220*/  IMAD.IADD R13, R109, 0x1, R107 ;  /* 0x000000016d0d7824 */ /* 0x000fe400078e026b */
[----:B------:R-:W-:Y:S02]  /*2230*/  IMAD.MOV.U32 R12, RZ, RZ, R108 ;  /* 0x000000ffff0c7224 */ /* 0x000fe400078e006c */
[C---:B------:R-:W-:Y:S02]  /*2240*/  IMAD R111, R104.reuse, R113, R5 ;  /* 0x00000071686f7224 */ /* 0x040fe400078e0205 */
[----:B------:R-:W-:-:S04]  /*2250*/  IMAD.WIDE.U32 R6, R104, R112, R12 ;  /* 0x0000007068067225 */ /* 0x000fc800078e000c */
[----:B------:R-:W-:Y:S01]  /*2260*/  IMAD.IADD R5, R7, 0x1, R111 ;  /* 0x0000000107057824 */ /* 0x000fe200078e026f */
[----:B--2---:R-:W-:-:S04]  /*2270*/  LEA R14, P0, R6, R114, 0x1 ;  /* 0x00000072060e7211 */ /* 0x004fc800078008ff */
[----:B------:R-:W-:-:S05]  /*2280*/  LEA.HI.X R15, R6, R115, R5, 0x1, P0 ;  /* 0x00000073060f7211 */ /* 0x000fca00000f0c05 */
[----:B------:R0:W2:Y:S01]  /*2290*/  @P1 LDG.E.LTC128B.U16 R5, desc[UR38][R14.64] ;  /* 0x000000260e051981 */ /* 0x0000a2000c1e1520 */
[----:B------:R-:W-:Y:S01]  /*22a0*/  LEA R10, P0, R106, UR4, 0x1 ;  /* 0x000000046a0a7c11 */ /* 0x000fe2000f8008ff */
[----:B------:R-:W-:Y:S01]  /*22b0*/  IMAD.WIDE.U32 R6, R104, R112, R8 ;  /* 0x0000007068067225 */ /* 0x000fe200078e0008 */
[----:B------:R-:W-:Y:S03]  /*22c0*/  BSSY B1, `(.L_x_34) ;  /* 0x0000012000017945 */ /* 0x000fe60003800000 */
[----:B------:R-:W-:Y:S02]  /*22d0*/  IMAD.IADD R7, R111, 0x1, R7 ;  /* 0x000000016f077824 */ /* 0x000fe400078e0207 */
[----:B------:R-:W-:Y:S01]  /*22e0*/  IMAD.WIDE.U32 R20, R101, R110, R6 ;  /* 0x0000006e65147225 */ /* 0x000fe200078e0006 */
[----:B0-----:R-:W-:-:S03]  /*22f0*/  SHF.L.U64.HI R15, R112, 0x3, R113 ;  /* 0x00000003700f7819 */ /* 0x001fc60000010271 */
[----:B------:R-:W-:Y:S01]  /*2300*/  IMAD.IADD R7, R107, 0x1, R21 ;  /* 0x000000016b077824 */ /* 0x000fe200078e0215 */
[----:B------:R-:W-:Y:S01]  /*2310*/  LEA R6, P4, R20, R114, 0x1 ;  /* 0x0000007214067211 */ /* 0x000fe200078808ff */
[----:B------:R-:W-:-:S03]  /*2320*/  IMAD.SHL.U32 R14, R112, 0x8, RZ ;  /* 0x00000008700e7824 */ /* 0x000fc600078e00ff */
[----:B------:R-:W-:Y:S01]  /*2330*/  LEA.HI.X R7, R20, R115, R7, 0x1, P4 ;  /* 0x0000007314077211 */ /* 0x000fe200020f0c07 */
[----:B--2---:R-:W-:-:S05]  /*2340*/  HADD2.F32 R11, -RZ, R5.H0_H0 ;  /* 0x20000005ff0b7230 */ /* 0x004fca0000004100 */
[----:B------:R-:W-:-:S04]  /*2350*/  FMUL R11, R11, R90 ;  /* 0x0000005a0b0b7220 */ /* 0x000fc80000400000 */
[----:B------:R-:W-:Y:S01]  /*2360*/  FFMA R24, R24, R23, R11 ;  /* 0x0000001718187223 */ /* 0x000fe2000000000b */
[----:B------:R-:W-:Y:S02]  /*2370*/  LEA.HI.X R11, R106, UR5, R103, 0x1, P0 ;  /* 0x000000056a0b7c11 */ /* 0x000fe400080f0c67 */
[----:B------:R-:W-:Y:S02]  /*2380*/  ISETP.GT.AND P0, PT, R4, 0x1, PT ;  /* 0x000000010400780c */ /* 0x000fe40003f04270 */
[----:B------:R-:W-:Y:S02]  /*2390*/  F2FP.F16.F32.PACK_AB R24, RZ, R24 ;  /* 0x00000018ff18723e */ /* 0x000fe400000000ff */
[----:B------:R-:W-:-:S03]  /*23a0*/  ISETP.GT.AND P3, PT, R3, RZ, P0 ;  /* 0x000000ff0300720c */ /* 0x000fc60000764270 */
[----:B------:R0:W-:Y:S10]  /*23b0*/  @P1 STG.E.U16 desc[UR38][R10.64], R24 ;  /* 0x000000180a001986 */ /* 0x0001f4000c101526 */
[----:B------:R-:W-:Y:S05]  /*23c0*/  @!P3 BRA `(.L_x_35) ;  /* 0x000000000004b947 */ /* 0x000fea0003800000 */
[----:B------:R1:W5:Y:S02]  /*23d0*/  LDG.E.LTC128B.U16 R5, desc[UR38][R6.64+0x2] ;  /* 0x0000022606057981 */ /* 0x000364000c1e1520 */
.L_x_35:
[----:B------:R-:W-:Y:S05]  /*23e0*/  BSYNC B1 ;  /* 0x0000000000017941 */ /* 0x000fea0003800000 */
.L_x_34:
[----:B-----5:R-:W-:Y:S01]  /*23f0*/  HADD2.F32 R103, -RZ, R5.H0_H0 ;  /* 0x20000005ff677230 */ /* 0x020fe20000004100 */
[----:B------:R-:W-:Y:S01]  /*2400*/  ISETP.GT.AND P2, PT, R3, 0x8, P2 ;  /* 0x000000080300780c */ /* 0x000fe20001744270 */
[----:B------:R-:W-:Y:S01]  /*2410*/  IMAD.WIDE.U32 R20, R104, R112, R14 ;  /* 0x0000007068147225 */ /* 0x000fe200078e000e */
[----:B0-----:R-:W-:-:S03]  /*2420*/  PRMT R24, R5, 0x7610, R24 ;  /* 0x0000761005187816 */ /* 0x001fc60000000018 */
[----:B------:R-:W-:Y:S01]  /*2430*/  FMUL R12, R103, R90 ;  /* 0x0000005a670c7220 */ /* 0x000fe20000400000 */
[----:B------:R-:W-:Y:S01]  /*2440*/  IMAD.IADD R111, R111, 0x1, R21 ;  /* 0x000000016f6f7824 */ /* 0x000fe200078e0215 */
[----:B------:R-:W-:Y:S02]  /*2450*/  IADD3 R108, P1, R108, R20, RZ ;  /* 0x000000146c6c7210 */ /* 0x000fe40007f3e0ff */
[----:B------:R-:W-:-:S03]  /*2460*/  FFMA R12, R25, R23, R12 ;  /* 0x00000017190c7223 */ /* 0x000fc6000000000c */
[----:B------:R-:W-:Y:S01]  /*2470*/  IMAD.X R13, R111, 0x1, R13, P1 ;  /* 0x000000016f0d7824 */ /* 0x000fe200008e060d */
[C---:B------:R-:W-:Y:S02]  /*2480*/  LEA R14, P1, R108.reuse, R114, 0x1 ;  /* 0x000000726c0e7211 */ /* 0x040fe400078208ff */
[----:B------:R-:W-:Y:S02]  /*2490*/  F2FP.F16.F32.PACK_AB R12, RZ, R12 ;  /* 0x0000000cff0c723e */ /* 0x000fe400000000ff */
[----:B------:R-:W-:Y:S02]  /*24a0*/  LEA.HI.X R15, R108, R115, R13, 0x1, P1 ;  /* 0x000000736c0f7211 */ /* 0x000fe400008f0c0d */
[----:B------:R-:W-:-:S05]  /*24b0*/  PRMT R21, R12, 0x7610, R21 ;  /* 0x000076100c157816 */ /* 0x000fca0000000015 */
[----:B------:R0:W-:Y:S04]  /*24c0*/  @P3 STG.E.U16 desc[UR38][R10.64+0x2], R21 ;  /* 0x000002150a003986 */ /* 0x0001e8000c101526 */
[----:B------:R-:W2:Y:S01]  /*24d0*/  @P2 LDG.E.LTC128B.U16 R24, desc[UR38][R14.64] ;  /* 0x000000260e182981 */ /* 0x000ea2000c1e1520 */
[----:B------:R-:W-:Y:S01]  /*24e0*/  IADD3 R20, P1, R8, R20, RZ ;  /* 0x0000001408147210 */ /* 0x000fe20007f3e0ff */
[----:B------:R-:W-:Y:S01]  /*24f0*/  BSSY B1, `(.L_x_36) ;  /* 0x0000011000017945 */ /* 0x000fe20003800000 */
[----:B------:R-:W-:Y:S02]  /*2500*/  SHF.L.U64.HI R13, R91, 0x1, R92 ;  /* 0x000000015b0d7819 */ /* 0x000fe4000001025c */
[----:B------:R-:W-:Y:S01]  /*2510*/  ISETP.GT.AND P0, PT, R3, 0x8, P0 ;  /* 0x000000080300780c */ /* 0x000fe20000704270 */
[----:B0-----:R-:W-:Y:S01]  /*2520*/  IMAD.X R21, R9, 0x1, R111, P1 ;  /* 0x0000000109157824 */ /* 0x001fe200008e066f */
[----:B------:R-:W-:Y:S01]  /*2530*/  LEA R12, P1, R91, R10, 0x1 ;  /* 0x0000000a5b0c7211 */ /* 0x000fe200078208ff */
[----:B------:R-:W-:-:S04]  /*2540*/  IMAD.WIDE.U32 R20, R101, R110, R20 ;  /* 0x0000006e65147225 */ /* 0x000fc800078e0014 */
[----:B------:R-:W-:Y:S01]  /*2550*/  IMAD.X R13, R13, 0x1, R11, P1 ;  /* 0x000000010d0d7824 */ /* 0x000fe200008e060b */
[----:B------:R-:W-:Y:S01]  /*2560*/  LEA R8, P3, R20, R114, 0x1 ;  /* 0x0000007214087211 */ /* 0x000fe200078608ff */
[----:B------:R-:W-:-:S05]  /*2570*/  IMAD.IADD R9, R107, 0x1, R21 ;  /* 0x000000016b097824 */ /* 0x000fca00078e0215 */
[----:B------:R-:W-:Y:S01]  /*2580*/  LEA.HI.X R9, R20, R115, R9, 0x1, P3 ;  /* 0x0000007314097211 */ /* 0x000fe200018f0c09 */
[----:B--2---:R-:W-:-:S05]  /*2590*/  HADD2.F32 R5, -RZ, R24.H0_H0 ;  /* 0x20000018ff057230 */ /* 0x004fca0000004100 */
[----:B------:R-:W-:-:S04]  /*25a0*/  FMUL R5, R5, R90 ;  /* 0x0000005a05057220 */ /* 0x000fc80000400000 */
[----:B------:R-:W-:-:S05]  /*25b0*/  FFMA R5, R26, R23, R5 ;  /* 0x000000171a057223 */ /* 0x000fca0000000005 */
[----:B------:R-:W-:-:S05]  /*25c0*/  F2FP.F16.F32.PACK_AB R5, RZ, R5 ;  /* 0x00000005ff05723e */ /* 0x000fca00000000ff */
[----:B------:R0:W-:Y:S01]  /*25d0*/  @P2 STG.E.U16 desc[UR38][R12.64], R5 ;  /* 0x000000050c002986 */ /* 0x0001e2000c101526 */
[----:B------:R-:W-:Y:S05]  /*25e0*/  @!P0 BRA `(.L_x_37) ;  /* 0x0000000000048947 */ /* 0x000fea0003800000 */
[----:B------:R2:W5:Y:S02]  /*25f0*/  LDG.E.LTC128B.U16 R24, desc[UR38][R8.64+0x2] ;  /* 0x0000022608187981 */ /* 0x000564000c1e1520 */
.L_x_37:
[----:B------:R-:W-:Y:S05]  /*2600*/  BSYNC B1 ;  /* 0x0000000000017941 */ /* 0x000fea0003800000 */
.L_x_36:
[----:B0----5:R-:W-:Y:S01]  /*2610*/  HADD2.F32 R5, -RZ, R24.H0_H0 ;  /* 0x20000018ff057230 */ /* 0x021fe20000004100 */
[----:B------:R-:W-:Y:S01]  /*2620*/  ISETP.GT.AND P1, PT, R4, 0x8, PT ;  /* 0x000000080400780c */ /* 0x000fe20003f24270 */
[----:B------:R-:W-:Y:S03]  /*2630*/  BSSY B1, `(.L_x_38) ;  /* 0x0000008000017945 */ /* 0x000fe60003800000 */
[----:B------:R-:W-:Y:S01]  /*2640*/  FMUL R14, R5, R90 ;  /* 0x0000005a050e7220 */ /* 0x000fe20000400000 */
[----:B------:R-:W-:-:S03]  /*2650*/  ISETP.GT.AND P2, PT, R3, RZ, P1 ;  /* 0x000000ff0300720c */ /* 0x000fc60000f44270 */
[----:B------:R-:W-:-:S05]  /*2660*/  FFMA R14, R27, R23, R14 ;  /* 0x000000171b0e7223 */ /* 0x000fca000000000e */
[----:B------:R-:W-:-:S05]  /*2670*/  F2FP.F16.F32.PACK_AB R14, RZ, R14 ;  /* 0x0000000eff0e723e */ /* 0x000fca00000000ff */
[----:B------:R0:W-:Y:S01]  /*2680*/  @P0 STG.E.U16 desc[UR38][R12.64+0x2], R14 ;  /* 0x0000020e0c000986 */ /* 0x0001e2000c101526 */
[----:B------:R-:W-:Y:S05]  /*2690*/  @!P2 BRA `(.L_x_39) ;  /* 0x000000000004a947 */ /* 0x000fea0003800000 */
[----:B------:R3:W5:Y:S02]  /*26a0*/  LDG.E.LTC128B.U16 R24, desc[UR38][R6.64+0x10] ;  /* 0x0000102606187981 */ /* 0x000764000c1e1520 */
.L_x_39:
[----:B------:R-:W-:Y:S05]  /*26b0*/  BSYNC B1 ;  /* 0x0000000000017941 */ /* 0x000fea0003800000 */
.L_x_38:
[----:B-----5:R-:W-:Y:S01]  /*26c0*/  HADD2.F32 R5, -RZ, R24.H0_H0 ;  /* 0x20000018ff057230 */ /* 0x020fe20000004100 */
        /* <DEDUP_REMOVED lines=9> */
.L_x_41:
[----:B------:R-:W-:Y:S05]  /*2760*/  BSYNC B1 ;  /* 0x0000000000017941 */ /* 0x000fea0003800000 */
.L_x_40:
[----:B----45:R-:W-:Y:S01]  /*2770*/  HADD2.F32 R5, -RZ, R24.H0_H0 ;  /* 0x20000018ff057230 */ /* 0x030fe20000004100 */
[----:B------:R-:W-:Y:S01]  /*2780*/  ISETP.GT.AND P1, PT, R3, 0x8, P1 ;  /* 0x000000080300780c */ /* 0x000fe20000f24270 */
[----:B------:R-:W-:Y:S03]  /*2790*/  BSSY B1, `(.L_x_42) ;  /* 0x0000007000017945 */ /* 0x000fe60003800000 */
[----:B0-----:R-:W-:-:S04]  /*27a0*/  FMUL R14, R5, R90 ;  /* 0x0000005a050e7220 */ /* 0x001fc80000400000 */
[----:B------:R-:W-:-:S05]  /*27b0*/  FFMA R14, R29, R23, R14 ;  /* 0x000000171d0e7223 */ /* 0x000fca000000000e */
[----:B------:R-:W-:-:S05]  /*27c0*/  F2FP.F16.F32.PACK_AB R14, RZ, R14 ;  /* 0x0000000eff0e723e */ /* 0x000fca00000000ff */
[----:B------:R0:W-:Y:S01]  /*27d0*/  @P3 STG.E.U16 desc[UR38][R10.64+0x12], R14 ;  /* 0x0000120e0a003986 */ /* 0x0001e2000c101526 */
[----:B------:R-:W-:Y:S05]  /*27e0*/  @!P1 BRA `(.L_x_43) ;  /* 0x0000000000049947 */ /* 0x000fea0003800000 */
[----:B------:R4:W5:Y:S02]  /*27f0*/  LDG.E.LTC128B.U16 R24, desc[UR38][R8.64+0x10] ;  /* 0x0000102608187981 */ /* 0x000964000c1e1520 */
.L_x_43:
[----:B------:R-:W-:Y:S05]  /*2800*/  BSYNC B1 ;  /* 0x0000000000017941 */ /* 0x000fea0003800000 */
.L_x_42:
[----:B-----5:R-:W-:Y:S01]  /*2810*/  HADD2.F32 R5, -RZ, R24.H0_H0 ;  /* 0x20000018ff057230 */ /* 0x020fe20000004100 */
[----:B------:R-:W-:Y:S01]  /*2820*/  ISETP.GT.AND P0, PT, R3, 0x8, P0 ;  /* 0x000000080300780c */ /* 0x000fe20000704270 */
[----:B------:R-:W-:Y:S03]  /*2830*/  BSSY B1, `(.L_x_44) ;  /* 0x0000007000017945 */ /* 0x000fe60003800000 */
[----:B------:R-:W-:-:S04]  /*2840*/  FMUL R5, R5, R90 ;  /* 0x0000005a05057220 */ /* 0x000fc80000400000 */
[----:B------:R-:W-:-:S05]  /*2850*/  FFMA R5, R30, R23, R5 ;  /* 0x000000171e057223 */ /* 0x000fca0000000005 */
[----:B------:R-:W-:-:S05]  /*2860*/  F2FP.F16.F32.PACK_AB R5, RZ, R5 ;  /* 0x00000005ff05723e */ /* 0x000fca00000000ff */
[----:B------:R0:W-:Y:S01]  /*2870*/  @P1 STG.E.U16 desc[UR38][R12.64+0x10], R5 ;  /* 0x000010050c001986 */ /* 0x0001e2000c101526 */
[----:B------:R-:W-:Y:S05]  /*2880*/  @!P0 BRA `(.L_x_45) ;  /* 0x0000000000048947 */ /* 0x000fea0003800000 */
[----:B------:R0:W5:Y:S02]  /*2890*/  LDG.E.LTC128B.U16 R24, desc[UR38][R8.64+0x12] ;  /* 0x0000122608187981 */ /* 0x000164000c1e1520 */
.L_x_45:
[----:B------:R-:W-:Y:S05]  /*28a0*/  BSYNC B1 ;  /* 0x0000000000017941 */ /* 0x000fea0003800000 */
.L_x_44:
        /* <DEDUP_REMOVED lines=10> */
.L_x_47:
[----:B------:R-:W-:Y:S05]  /*2950*/  BSYNC B1 ;  /* 0x0000000000017941 */ /* 0x000fea0003800000 */
.L_x_46:
        /* <DEDUP_REMOVED lines=10> */
.L_x_49:
[----:B------:R-:W-:Y:S05]  /*2a00*/  BSYNC B1 ;  /* 0x0000000000017941 */ /* 0x000fea0003800000 */
.L_x_48:
[----:B0----5:R-:W-:Y:S01]  /*2a10*/  HADD2.F32 R5, -RZ, R24.H0_H0 ;  /* 0x20000018ff057230 */ /* 0x021fe20000004100 */
        /* <DEDUP_REMOVED lines=8> */
.L_x_51:
[----:B------:R-:W-:Y:S05]  /*2aa0*/  BSYNC B1 ;  /* 0x0000000000017941 */ /* 0x000fea0003800000 */
.L_x_50:
        /* <DEDUP_REMOVED lines=9> */
.L_x_53:
[----:B------:R-:W-:Y:S05]  /*2b40*/  BSYNC B1 ;  /* 0x0000000000017941 */ /* 0x000fea0003800000 */
.L_x_52:
        /* <DEDUP_REMOVED lines=10> */
.L_x_55:
[----:B------:R-:W-:Y:S05]  /*2bf0*/  BSYNC B1 ;  /* 0x0000000000017941 */ /* 0x000fea0003800000 */
.L_x_54:
        /* <DEDUP_REMOVED lines=10> */
.L_x_57:
[----:B------:R-:W-:Y:S05]  /*2ca0*/  BSYNC B1 ;  /* 0x0000000000017941 */ /* 0x000fea0003800000 */
.L_x_56:
        /* <DEDUP_REMOVED lines=9> */
.L_x_59:
[----:B------:R-:W-:Y:S05]  /*2d40*/  BSYNC B1 ;  /* 0x0000000000017941 */ /* 0x000fea0003800000 */
.L_x_58:
        /* <DEDUP_REMOVED lines=9> */
.L_x_61:
[----:B------:R-:W-:Y:S05]  /*2de0*/  BSYNC B1 ;  /* 0x0000000000017941 */ /* 0x000fea0003800000 */
.L_x_60:
        /* <DEDUP_REMOVED lines=10> */
.L_x_63:
[----:B------:R-:W-:Y:S05]  /*2e90*/  BSYNC B1 ;  /* 0x0000000000017941 */ /* 0x000fea0003800000 */
.L_x_62:
        /* <DEDUP_REMOVED lines=10> */
.L_x_65:
[----:B------:R-:W-:Y:S05]  /*2f40*/  BSYNC B1 ;  /* 0x0000000000017941 */ /* 0x000fea0003800000 */
.L_x_64:
        /* <DEDUP_REMOVED lines=9> */
.L_x_67:
[----:B------:R-:W-:Y:S05]  /*2fe0*/  BSYNC B1 ;  /* 0x0000000000017941 */ /* 0x000fea0003800000 */
.L_x_66:
        /* <DEDUP_REMOVED lines=9> */
.L_x_69:
[----:B------:R-:W-:Y:S05]  /*3080*/  BSYNC B1 ;  /* 0x0000000000017941 */ /* 0x000fea0003800000 */
.L_x_68:
        /* <DEDUP_REMOVED lines=10> */
.L_x_71:
[----:B------:R-:W-:Y:S05]  /*3130*/  BSYNC B1 ;  /* 0x0000000000017941 */ /* 0x000fea0003800000 */
.L_x_70:
        /* <DEDUP_REMOVED lines=10> */
.L_x_73:
[----:B------:R-:W-:Y:S05]  /*31e0*/  BSYNC B1 ;  /* 0x0000000000017941 */ /* 0x000fea0003800000 */
.L_x_72:
        /* <DEDUP_REMOVED lines=9> */
.L_x_75:
[----:B------:R-:W-:Y:S05]  /*3280*/  BSYNC B1 ;  /* 0x0000000000017941 */ /* 0x000fea0003800000 */
.L_x_74:
        /* <DEDUP_REMOVED lines=9> */
.L_x_77:
[----:B------:R-:W-:Y:S05]  /*3320*/  BSYNC B1 ;  /* 0x0000000000017941 */ /* 0x000fea0003800000 */
.L_x_76:
        /* <DEDUP_REMOVED lines=10> */
.L_x_79:
[----:B------:R-:W-:Y:S05]  /*33d0*/  BSYNC B1 ;  /* 0x0000000000017941 */ /* 0x000fea0003800000 */
.L_x_78:
        /* <DEDUP_REMOVED lines=10> */
.L_x_81:
[----:B------:R-:W-:Y:S05]  /*3480*/  BSYNC B1 ;  /* 0x0000000000017941 */ /* 0x000fea0003800000 */
.L_x_80:
        /* <DEDUP_REMOVED lines=9> */
.L_x_83:
[----:B------:R-:W-:Y:S05]  /*3520*/  BSYNC B1 ;  /* 0x0000000000017941 */ /* 0x000fea0003800000 */
.L_x_82:
        /* <DEDUP_REMOVED lines=9> */
.L_x_85:
[----:B------:R-:W-:Y:S05]  /*35c0*/  BSYNC B1 ;  /* 0x0000000000017941 */ /* 0x000fea0003800000 */
.L_x_84:
        /* <DEDUP_REMOVED lines=10> */
.L_x_87:
[----:B------:R-:W-:Y:S05]  /*3670*/  BSYNC B1 ;  /* 0x0000000000017941 */ /* 0x000fea0003800000 */
.L_x_86:
        /* <DEDUP_REMOVED lines=10> */
.L_x_89:
[----:B------:R-:W-:Y:S05]  /*3720*/  BSYNC B1 ;  /* 0x0000000000017941 */ /* 0x000fea0003800000 */
.L_x_88:
        /* <DEDUP_REMOVED lines=9> */
.L_x_91:
[----:B------:R-:W-:Y:S05]  /*37c0*/  BSYNC B1 ;  /* 0x0000000000017941 */ /* 0x000fea0003800000 */
.L_x_90:
        /* <DEDUP_REMOVED lines=9> */
.L_x_93:
[----:B------:R-:W-:Y:S05]  /*3860*/  BSYNC B1 ;  /* 0x0000000000017941 */ /* 0x000fea0003800000 */
.L_x_92:
        /* <DEDUP_REMOVED lines=10> */
.L_x_95:
[----:B------:R-:W-:Y:S05]  /*3910*/  BSYNC B1 ;  /* 0x0000000000017941 */ /* 0x000fea0003800000 */
.L_x_94:
        /* <DEDUP_REMOVED lines=10> */
.L_x_97:
[----:B------:R-:W-:Y:S05]  /*39c0*/  BSYNC B1 ;  /* 0x0000000000017941 */ /* 0x000fea0003800000 */
.L_x_96:
        /* <DEDUP_REMOVED lines=9> */
.L_x_99:
[----:B------:R-:W-:Y:S05]  /*3a60*/  BSYNC B1 ;  /* 0x0000000000017941 */ /* 0x000fea0003800000 */
.L_x_98:
        /* <DEDUP_REMOVED lines=9> */
.L_x_101:
[----:B------:R-:W-:Y:S05]  /*3b00*/  BSYNC B1 ;  /* 0x0000000000017941 */ /* 0x000fea0003800000 */
.L_x_100:
        /* <DEDUP_REMOVED lines=10> */
.L_x_103:
[----:B------:R-:W-:Y:S05]  /*3bb0*/  BSYNC B1 ;  /* 0x0000000000017941 */ /* 0x000fea0003800000 */
.L_x_102:
        /* <DEDUP_REMOVED lines=10> */
.L_x_105:
[----:B------:R-:W-:Y:S05]  /*3c60*/  BSYNC B1 ;  /* 0x0000000000017941 */ /* 0x000fea0003800000 */
.L_x_104:
        /* <DEDUP_REMOVED lines=9> */
.L_x_107:
[----:B------:R-:W-:Y:S05]  /*3d00*/  BSYNC B1 ;  /* 0x0000000000017941 */ /* 0x000fea0003800000 */
.L_x_106:
        /* <DEDUP_REMOVED lines=9> */
.L_x_109:
[----:B------:R-:W-:Y:S05]  /*3da0*/  BSYNC B1 ;  /* 0x0000000000017941 */ /* 0x000fea0003800000 */
.L_x_108:
        /* <DEDUP_REMOVED lines=10> */
.L_x_111:
[----:B------:R-:W-:Y:S05]  /*3e50*/  BSYNC B1 ;  /* 0x0000000000017941 */ /* 0x000fea0003800000 */
.L_x_110:
        /* <DEDUP_REMOVED lines=10> */
.L_x_113:
[----:B------:R-:W-:Y:S05]  /*3f00*/  BSYNC B1 ;  /* 0x0000000000017941 */ /* 0x000fea0003800000 */
.L_x_112:
        /* <DEDUP_REMOVED lines=9> */
.L_x_115:
[----:B------:R-:W-:Y:S05]  /*3fa0*/  BSYNC B1 ;  /* 0x0000000000017941 */ /* 0x000fea0003800000 */
.L_x_114:
        /* <DEDUP_REMOVED lines=9> */
.L_x_117:
[----:B------:R-:W-:Y:S05]  /*4040*/  BSYNC B1 ;  /* 0x0000000000017941 */ /* 0x000fea0003800000 */
.L_x_116:
        /* <DEDUP_REMOVED lines=10> */
.L_x_119:
[----:B------:R-:W-:Y:S05]  /*40f0*/  BSYNC B1 ;  /* 0x0000000000017941 */ /* 0x000fea0003800000 */
.L_x_118:
        /* <DEDUP_REMOVED lines=10> */
.L_x_121:
[----:B------:R-:W-:Y:S05]  /*41a0*/  BSYNC B1 ;  /* 0x0000000000017941 */ /* 0x000fea0003800000 */
.L_x_120:
        /* <DEDUP_REMOVED lines=9> */
.L_x_123:
[----:B------:R-:W-:Y:S05]  /*4240*/  BSYNC B1 ;  /* 0x0000000000017941 */ /* 0x000fea0003800000 */
.L_x_122:
        /* <DEDUP_REMOVED lines=9> */
.L_x_125:
[----:B------:R-:W-:Y:S05]  /*42e0*/  BSYNC B1 ;  /* 0x0000000000017941 */ /* 0x000fea0003800000 */
.L_x_124:
        /* <DEDUP_REMOVED lines=10> */
.L_x_127:
[----:B------:R-:W-:Y:S05]  /*4390*/  BSYNC B1 ;  /* 0x0000000000017941 */ /* 0x000fea0003800000 */
.L_x_126:
        /* <DEDUP_REMOVED lines=10> */
.L_x_129:
[----:B------:R-:W-:Y:S05]  /*4440*/  BSYNC B1 ;  /* 0x0000000000017941 */ /* 0x000fea0003800000 */
.L_x_128:
        /* <DEDUP_REMOVED lines=9> */
.L_x_131:
[----:B------:R-:W-:Y:S05]  /*44e0*/  BSYNC B1 ;  /* 0x0000000000017941 */ /* 0x000fea0003800000 */
.L_x_130:
        /* <DEDUP_REMOVED lines=9> */
.L_x_133:
[----:B------:R-:W-:Y:S05]  /*4580*/  BSYNC B1 ;  /* 0x0000000000017941 */ /* 0x000fea0003800000 */
.L_x_132:
        /* <DEDUP_REMOVED lines=10> */
.L_x_135:
[----:B------:R-:W-:Y:S05]  /*4630*/  BSYNC B1 ;  /* 0x0000000000017941 */ /* 0x000fea0003800000 */
.L_x_134:
        /* <DEDUP_REMOVED lines=10> */
.L_x_137:
[----:B------:R-:W-:Y:S05]  /*46e0*/  BSYNC B1 ;  /* 0x0000000000017941 */ /* 0x000fea0003800000 */
.L_x_136:
        /* <DEDUP_REMOVED lines=9> */
.L_x_139:
[----:B------:R-:W-:Y:S05]  /*4780*/  BSYNC B1 ;  /* 0x0000000000017941 */ /* 0x000fea0003800000 */
.L_x_138:
        /* <DEDUP_REMOVED lines=9> */
.L_x_141:
[----:B------:R-:W-:Y:S05]  /*4820*/  BSYNC B1 ;  /* 0x0000000000017941 */ /* 0x000fea0003800000 */
.L_x_140:
        /* <DEDUP_REMOVED lines=10> */
.L_x_143:
[----:B------:R-:W-:Y:S05]  /*48d0*/  BSYNC B1 ;  /* 0x0000000000017941 */ /* 0x000fea0003800000 */
.L_x_142:
        /* <DEDUP_REMOVED lines=10> */
.L_x_145:
[----:B------:R-:W-:Y:S05]  /*4980*/  BSYNC B1 ;  /* 0x0000000000017941 */ /* 0x000fea0003800000 */
.L_x_144:
        /* <DEDUP_REMOVED lines=9> */
.L_x_147:
[----:B------:R-:W-:Y:S05]  /*4a20*/  BSYNC B1 ;  /* 0x0000000000017941 */ /* 0x000fea0003800000 */
.L_x_146:
        /* <DEDUP_REMOVED lines=9> */
.L_x_149:
[----:B------:R-:W-:Y:S05]  /*4ac0*/  BSYNC B1 ;  /* 0x0000000000017941 */ /* 0x000fea0003800000 */
.L_x_148:
        /* <DEDUP_REMOVED lines=10> */
.L_x_151:
[----:B------:R-:W-:Y:S05]  /*4b70*/  BSYNC B1 ;  /* 0x0000000000017941 */ /* 0x000fea0003800000 */
.L_x_150:
[----:B-----5:R-:W-:Y:S01]  /*4b80*/  HADD2.F32 R5, -RZ, R24.H0_H0 ;  /* 0x20000018ff057230 */ /* 0x020fe20000004100 */
[----:B------:R-:W-:Y:S01]  /*4b90*/  ISETP.GT.AND P0, PT, R4, 0x79, PT ;  /* 0x000000790400780c */ /* 0x000fe20003f04270 */
[----:B------:R-:W-:Y:S01]  /*4ba0*/  @P2 IMAD.MOV.U32 R4, RZ, RZ, R10 ;  /* 0x000000ffff042224 */ /* 0x000fe200078e000a */
[----:B------:R-:W-:Y:S02]  /*4bb0*/  BSSY B1, `(.L_x_152) ;  /* 0x000000a000017945 */ /* 0x000fe40003800000 */
[----:B------:R-:W-:Y:S01]  /*4bc0*/  FMUL R5, R5, R90 ;  /* 0x0000005a05057220 */ /* 0x000fe20000400000 */
[----:B------:R-:W-:-:S03]  /*4bd0*/  ISETP.GT.AND P3, PT, R3, RZ, P0 ;  /* 0x000000ff0300720c */ /* 0x000fc60000764270 */
[----:B------:R-:W-:-:S05]  /*4be0*/  FFMA R5, R84, R23, R5 ;  /* 0x0000001754057223 */ /* 0x000fca0000000005 */
[----:B------:R-:W-:-:S04]  /*4bf0*/  F2FP.F16.F32.PACK_AB R5, RZ, R5 ;  /* 0x00000005ff05723e */ /* 0x000fc800000000ff */
[----:B0-----:R-:W-:Y:S01]  /*4c00*/  PRMT R14, R5, 0x7610, R14 ;  /* 0x00007610050e7816 */ /* 0x001fe2000000000e */
[----:B------:R-:W-:-:S05]  /*4c10*/  @P2 IMAD.MOV.U32 R5, RZ, RZ, R11 ;  /* 0x000000ffff052224 */ /* 0x000fca00078e000b */
[----:B------:R0:W-:Y:S01]  /*4c20*/  @P2 STG.E.U16 desc[UR38][R4.64+0xf0], R14 ;  /* 0x0000f00e04002986 */ /* 0x0001e2000c101526 */
[----:B------:R-:W-:Y:S05]  /*4c30*/  @!P3 BRA `(.L_x_153) ;  /* 0x000000000004b947 */ /* 0x000fea0003800000 */
[----:B------:R0:W5:Y:S02]  /*4c40*/  LDG.E.LTC128B.U16 R24, desc[UR38][R6.64+0xf2] ;  /* 0x0000f22606187981 */ /* 0x000164000c1e1520 */
.L_x_153:
[----:B------:R-:W-:Y:S05]  /*4c50*/  BSYNC B1 ;  /* 0x0000000000017941 */ /* 0x000fea0003800000 */
.L_x_152:
        /* <DEDUP_REMOVED lines=9> */
.L_x_155:
[----:B------:R-:W-:Y:S05]  /*4cf0*/  BSYNC B1 ;  /* 0x0000000000017941 */ /* 0x000fea0003800000 */
.L_x_154:
[----:B-----5:R-:W-:Y:S01]  /*4d00*/  HADD2.F32 R5, -RZ, R24.H0_H0 ;  /* 0x20000018ff057230 */ /* 0x020fe20000004100 */
[----:B------:R-:W-:Y:S01]  /*4d10*/  ISETP.GT.AND P0, PT, R3, 0x8, P0 ;  /* 0x000000080300780c */ /* 0x000fe20000704270 */
[----:B0-----:R-:W-:Y:S01]  /*4d20*/  @P1 IMAD.MOV.U32 R4, RZ, RZ, R12 ;  /* 0x000000ffff041224 */ /* 0x001fe200078e000c */
[----:B------:R-:W-:Y:S02]  /*4d30*/  BSSY B1, `(.L_x_156) ;  /* 0x0000009000017945 */ /* 0x000fe40003800000 */
[----:B------:R-:W-:-:S04]  /*4d40*/  FMUL R5, R5, R90 ;  /* 0x0000005a05057220 */ /* 0x000fc80000400000 */
[----:B------:R-:W-:-:S05]  /*4d50*/  FFMA R5, R86, R23, R5 ;  /* 0x0000001756057223 */ /* 0x000fca0000000005 */
[----:B------:R-:W-:-:S04]  /*4d60*/  F2FP.F16.F32.PACK_AB R5, RZ, R5 ;  /* 0x00000005ff05723e */ /* 0x000fc800000000ff */
[----:B-1-3--:R-:W-:Y:S01]  /*4d70*/  PRMT R6, R5, 0x7610, R6 ;  /* 0x0000761005067816 */ /* 0x00afe20000000006 */
[----:B------:R-:W-:-:S05]  /*4d80*/  @P1 IMAD.MOV.U32 R5, RZ, RZ, R13 ;  /* 0x000000ffff051224 */ /* 0x000fca00078e000d */
[----:B------:R0:W-:Y:S01]  /*4d90*/  @P1 STG.E.U16 desc[UR38][R4.64+0xf0], R6 ;  /* 0x0000f00604001986 */ /* 0x0001e2000c101526 */
[----:B------:R-:W-:Y:S05]  /*4da0*/  @!P0 BRA `(.L_x_157) ;  /* 0x0000000000048947 */ /* 0x000fea0003800000 */
[----:B------:R1:W5:Y:S02]  /*4db0*/  LDG.E.LTC128B.U16 R24, desc[UR38][R8.64+0xf2] ;  /* 0x0000f22608187981 */ /* 0x000364000c1e1520 */
.L_x_157:
[----:B------:R-:W-:Y:S05]  /*4dc0*/  BSYNC B1 ;  /* 0x0000000000017941 */ /* 0x000fea0003800000 */
.L_x_156:
[----:B------:R-:W-:Y:S05]  /*4dd0*/  @!P0 BRA `(.L_x_158) ;  /* 0x0000001000e88947 */ /* 0x000fea0003800000 */
[----:B-----5:R-:W-:-:S05]  /*4de0*/  HADD2.F32 R3, -RZ, R24.H0_H0 ;  /* 0x20000018ff037230 */ /* 0x020fca0000004100 */
[----:B0-----:R-:W-:-:S04]  /*4df0*/  FMUL R4, R3, R90 ;  /* 0x0000005a03047220 */ /* 0x001fc80000400000 */
[----:B------:R-:W-:-:S05]  /*4e00*/  FFMA R4, R87, R23, R4 ;  /* 0x0000001757047223 */ /* 0x000fca0000000004 */
[----:B------:R-:W-:-:S05]  /*4e10*/  F2FP.F16.F32.PACK_AB R4, RZ, R4 ;  /* 0x00000004ff04723e */ /* 0x000fca00000000ff */
[----:B------:R3:W-:Y:S01]  /*4e20*/  STG.E.U16 desc[UR38][R12.64+0xf2], R4 ;  /* 0x0000f2040c007986 */ /* 0x0007e2000c101526 */
[----:B------:R-:W-:Y:S05]  /*4e30*/  BRA `(.L_x_158) ;  /* 0x0000001000d07947 */ /* 0x000fea0003800000 */
.L_x_33:
[----:B------:R-:W-:Y:S01]  /*4e40*/  ISETP.GT.AND P3, PT, R4, 0x1, PT ;  /* 0x000000010400780c */ /* 0x000fe20003f64270 */
[----:B------:R-:W-:Y:S01]  /*4e50*/  ULDC.64 UR4, c[0x0][0x5c0] ;  /* 0x0001700000047ab9 */ /* 0x000fe20000000a00 */
[-C--:B------:R-:W-:Y:S01]  /*4e60*/  FMUL R24, R24, R23.reuse ;  /* 0x0000001718187220 */ /* 0x080fe20000400000 */
[----:B------:R-:W-:Y:S01]  /*4e70*/  LEA R6, P4, R106, UR4, 0x1 ;  /* 0x000000046a067c11 */ /* 0x000fe2000f8808ff */
[-C--:B------:R-:W-:Y:S01]  /*4e80*/  FMUL R25, R25, R23.reuse ;  /* 0x0000001719197220 */ /* 0x080fe20000400000 */
[----:B------:R-:W-:Y:S01]  /*4e90*/  ISETP.GT.AND P0, PT, R3, RZ, P3 ;  /* 0x000000ff0300720c */ /* 0x000fe20001f04270 */
[-C--:B------:R-:W-:Y:S01]  /*4ea0*/  FMUL R26, R26, R23.reuse ;  /* 0x000000171a1a7220 */ /* 0x080fe20000400000 */
[----:B------:R-:W-:Y:S01]  /*4eb0*/  F2FP.F16.F32.PACK_AB R24, RZ, R24 ;  /* 0x00000018ff18723e */ /* 0x000fe200000000ff */
[-C--:B------:R-:W-:Y:S01]  /*4ec0*/  FMUL R27, R27, R23.reuse ;  /* 0x000000171b1b7220 */ /* 0x080fe20000400000 */
[----:B------:R-:W-:Y:S01]  /*4ed0*/  LEA.HI.X R7, R106, UR5, R103, 0x1, P4 ;  /* 0x000000056a077c11 */ /* 0x000fe2000a0f0c67 */
[----:B------:R-:W-:Y:S01]  /*4ee0*/  FMUL R28, R28, R23 ;  /* 0x000000171c1c7220 */ /* 0x000fe20000400000 */
[----:B------:R-:W-:Y:S01]  /*4ef0*/  F2FP.F16.F32.PACK_AB R25, RZ, R25 ;  /* 0x00000019ff19723e */ /* 0x000fe200000000ff */
[-C--:B------:R-:W-:Y:S01]  /*4f00*/  FMUL R29, R29, R23.reuse ;  /* 0x000000171d1d7220 */ /* 0x080fe20000400000 */
[----:B------:R-:W-:Y:S01]  /*4f10*/  ISETP.GT.AND P2, PT, R3, 0x8, P2 ;  /* 0x000000080300780c */ /* 0x000fe20001744270 */
[----:B------:R-:W-:Y:S01]  /*4f20*/  @P1 STG.E.U16 desc[UR38][R6.64], R24 ;  /* 0x0000001806001986 */ /* 0x000fe2000c101526 */
[----:B------:R-:W-:Y:S01]  /*4f30*/  ISETP.GT.AND P1, PT, R4, 0x8, PT ;  /* 0x000000080400780c */ /* 0x000fe20003f24270 */
[-C--:B------:R-:W-:Y:S01]  /*4f40*/  FMUL R30, R30, R23.reuse ;  /* 0x000000171e1e7220 */ /* 0x080fe20000400000 */
[C---:B------:R-:W-:Y:S01]  /*4f50*/  SHF.L.U64.HI R5, R91.reuse, 0x1, R92 ;  /* 0x000000015b057819 */ /* 0x040fe2000001025c */
[----:B------:R-:W-:Y:S01]  /*4f60*/  @P0 STG.E.U16 desc[UR38][R6.64+0x2], R25 ;  /* 0x0000021906000986 */ /* 0x000fe2000c101526 */
[----:B------:R-:W-:Y:S01]  /*4f70*/  LEA R8, P5, R91, R6, 0x1 ;  /* 0x000000065b087211 */ /* 0x000fe200078a08ff */
[-C--:B------:R-:W-:Y:S01]  /*4f80*/  FMUL R31, R31, R23.reuse ;  /* 0x000000171f1f7220 */ /* 0x080fe20000400000 */
[----:B------:R-:W-:Y:S01]  /*4f90*/  ISETP.GT.AND P3, PT, R3, 0x8, P3 ;  /* 0x000000080300780c */ /* 0x000fe20001f64270 */
[-C--:B------:R-:W-:Y:S01]  /*4fa0*/  FMUL R32, R32, R23.reuse ;  /* 0x0000001720207220 */ /* 0x080fe20000400000 */
[----:B------:R-:W-:Y:S01]  /*4fb0*/  ISETP.GT.AND P0, PT, R4, 0x9, PT ;  /* 0x000000090400780c */ /* 0x000fe20003f04270 */
[----:B------:R-:W-:Y:S01]  /*4fc0*/  IMAD.X R9, R5, 0x1, R7, P5 ;  /* 0x0000000105097824 */ /* 0x000fe200028e0607 */
[----:B------:R-:W-:Y:S01]  /*4fd0*/  ISETP.GT.AND P4, PT, R3, RZ, P1 ;  /* 0x000000ff0300720c */ /* 0x000fe20000f84270 */
[-C--:B------:R-:W-:Y:S01]  /*4fe0*/  FMUL R33, R33, R23.reuse ;  /* 0x0000001721217220 */ /* 0x080fe20000400000 */
[----:B------:R-:W-:Y:S01]  /*4ff0*/  F2FP.F16.F32.PACK_AB R26, RZ, R26 ;  /* 0x0000001aff1a723e */ /* 0x000fe200000000ff */
[-C--:B------:R-:W-:Y:S01]  /*5000*/  FMUL R34, R34, R23.reuse ;  /* 0x0000001722227220 */ /* 0x080fe20000400000 */
[----:B------:R-:W-:Y:S01]  /*5010*/  ISETP.GT.AND P5, PT, R3, RZ, P0 ;  /* 0x000000ff0300720c */ /* 0x000fe200007a4270 */
[----:B------:R-:W-:Y:S01]  /*5020*/  FMUL R35, R35, R23 ;  /* 0x0000001723237220 */ /* 0x000fe20000400000 */
[----:B------:R-:W-:Y:S01]  /*5030*/  F2FP.F16.F32.PACK_AB R27, RZ, R27 ;  /* 0x0000001bff1b723e */ /* 0x000fe200000000ff */
[----:B------:R-:W-:Y:S01]  /*5040*/  @P2 STG.E.U16 desc[UR38][R8.64], R26 ;  /* 0x0000001a08002986 */ /* 0x000fe2000c101526 */
[----:B------:R-:W-:Y:S01]  /*5050*/  F2FP.F16.F32.PACK_AB R28, RZ, R28 ;  /* 0x0000001cff1c723e */ /* 0x000fe200000000ff */
[-C--:B------:R-:W-:Y:S01]  /*5060*/  FMUL R36, R36, R23.reuse ;  /* 0x0000001724247220 */ /* 0x080fe20000400000 */
[----:B------:R-:W-:Y:S01]  /*5070*/  ISETP.GT.AND P2, PT, R3, 0x8, P1 ;  /* 0x000000080300780c */ /* 0x000fe20000f44270 */
[----:B------:R-:W-:Y:S01]  /*5080*/  @P3 STG.E.U16 desc[UR38][R8.64+0x2], R27 ;  /* 0x0000021b08003986 */ /* 0x000fe2000c101526 */
[----:B------:R-:W-:Y:S01]  /*5090*/  ISETP.GT.AND P1, PT, R4, 0x10, PT ;  /* 0x000000100400780c */ /* 0x000fe20003f24270 */
[----:B------:R-:W-:Y:S01]  /*50a0*/  FMUL R37, R37, R23 ;  /* 0x0000001725257220 */ /* 0x000fe20000400000 */
[----:B------:R-:W-:Y:S01]  /*50b0*/  F2FP.F16.F32.PACK_AB R29, RZ, R29 ;  /* 0x0000001dff1d723e */ /* 0x000fe200000000ff */
[----:B------:R-:W-:Y:S01]  /*50c0*/  @P4 STG.E.U16 desc[UR38][R6.64+0x10], R28 ;  /* 0x0000101c06004986 */ /* 0x000fe2000c101526 */
[C---:B------:R-:W-:Y:S01]  /*50d0*/  ISETP.GT.AND P3, PT, R3.reuse, 0x8, P0 ;  /* 0x000000080300780c */ /* 0x040fe20000764270 */
[-C--:B------:R-:W-:Y:S01]  /*50e0*/  FMUL R38, R38, R23.reuse ;  /* 0x0000001726267220 */ /* 0x080fe20000400000 */
[----:B------:R-:W-:Y:S01]  /*50f0*/  ISETP.GT.AND P0, PT, R4, 0x11, PT ;  /* 0x000000110400780c */ /* 0x000fe20003f04270 */
[----:B------:R-:W-:Y:S01]  /*5100*/  @P5 STG.E.U16 desc[UR38][R6.64+0x12], R29 ;  /* 0x0000121d06005986 */ /* 0x000fe2000c101526 */
        /* <DEDUP_REMOVED lines=161> */
[----:B------:R-:W-:Y:S01]  /*5b20*/  FMUL R87, R87, R23 ;  /* 0x0000001757577220 */ /* 0x000fe20000400000 */
[----:B------:R-:W-:-:S02]  /*5b30*/  F2FP.F16.F32.PACK_AB R62, RZ, R62 ;  /* 0x0000003eff3e723e */ /* 0x000fc400000000ff */
[C---:B------:R-:W-:Y:S02]  /*5b40*/  ISETP.GT.AND P5, PT, R3.reuse, RZ, P0 ;  /* 0x000000ff0300720c */ /* 0x040fe400007a4270 */
[----:B------:R-:W-:Y:S01]  /*5b50*/  F2FP.F16.F32.PACK_AB R63, RZ, R63 ;  /* 0x0000003fff3f723e */ /* 0x000fe200000000ff */
[----:B------:R-:W-:Y:S01]  /*5b60*/  @P2 STG.E.U16 desc[UR38][R8.64+0x90], R62 ;  /* 0x0000903e08002986 */ /* 0x000fe2000c101526 */
[----:B------:R-:W-:Y:S02]  /*5b70*/  F2FP.F16.F32.PACK_AB R64, RZ, R64 ;  /* 0x00000040ff40723e */ /* 0x000fe400000000ff */
[C---:B------:R-:W-:Y:S01]  /*5b80*/  ISETP.GT.AND P2, PT, R3.reuse, 0x8, P1 ;  /* 0x000000080300780c */ /* 0x040fe20000f44270 */
[----:B------:R-:W-:Y:S01]  /*5b90*/  @P3 STG.E.U16 desc[UR38][R8.64+0x92], R63 ;  /* 0x0000923f08003986 */ /* 0x000fe2000c101526 */
[----:B------:R-:W-:Y:S02]  /*5ba0*/  ISETP.GT.AND P1, PT, R4, 0x58, PT ;  /* 0x000000580400780c */ /* 0x000fe40003f24270 */
[----:B------:R-:W-:Y:S01]  /*5bb0*/  F2FP.F16.F32.PACK_AB R65, RZ, R65 ;  /* 0x00000041ff41723e */ /* 0x000fe200000000ff */
[----:B------:R-:W-:Y:S01]  /*5bc0*/  @P4 STG.E.U16 desc[UR38][R6.64+0xa0], R64 ;  /* 0x0000a04006004986 */ /* 0x000fe2000c101526 */
[----:B------:R-:W-:-:S02]  /*5bd0*/  ISETP.GT.AND P3, PT, R3, 0x8, P0 ;  /* 0x000000080300780c */ /* 0x000fc40000764270 */
[----:B------:R-:W-:Y:S01]  /*5be0*/  ISETP.GT.AND P0, PT, R4, 0x59, PT ;  /* 0x000000590400780c */ /* 0x000fe20003f04270 */
[----:B------:R-:W-:Y:S01]  /*5bf0*/  @P5 STG.E.U16 desc[UR38][R6.64+0xa2], R65 ;  /* 0x0000a24106005986 */ /* 0x000fe2000c101526 */
[C---:B------:R-:W-:Y:S02]  /*5c00*/  ISETP.GT.AND P4, PT, R3.reuse, RZ, P1 ;  /* 0x000000ff0300720c */ /* 0x040fe40000f84270 */
[----:B------:R-:W-:Y:S02]  /*5c10*/  F2FP.F16.F32.PACK_AB R66, RZ, R66 ;  /* 0x00000042ff42723e */ /* 0x000fe400000000ff */
[----:B------:R-:W-:Y:S02]  /*5c20*/  ISETP.GT.AND P5, PT, R3, RZ, P0 ;  /* 0x000000ff0300720c */ /* 0x000fe400007a4270 */
[----:B------:R-:W-:Y:S01]  /*5c30*/  F2FP.F16.F32.PACK_AB R67, RZ, R67 ;  /* 0x00000043ff43723e */ /* 0x000fe200000000ff */
[----:B------:R-:W-:Y:S01]  /*5c40*/  @P2 STG.E.U16 desc[UR38][R8.64+0xa0], R66 ;  /* 0x0000a04208002986 */ /* 0x000fe2000c101526 */
[----:B------:R-:W-:-:S02]  /*5c50*/  F2FP.F16.F32.PACK_AB R68, RZ, R68 ;  /* 0x00000044ff44723e */ /* 0x000fc400000000ff */
[C---:B------:R-:W-:Y:S01]  /*5c60*/  ISETP.GT.AND P2, PT, R3.reuse, 0x8, P1 ;  /* 0x000000080300780c */ /* 0x040fe20000f44270 */
[----:B------:R-:W-:Y:S01]  /*5c70*/  @P3 STG.E.U16 desc[UR38][R8.64+0xa2], R67 ;  /* 0x0000a24308003986 */ /* 0x000fe2000c101526 */
[C---:B------:R-:W-:Y:S02]  /*5c80*/  ISETP.GT.AND P1, PT, R4.reuse, 0x60, PT ;  /* 0x000000600400780c */ /* 0x040fe40003f24270 */
[----:B------:R-:W-:Y:S01]  /*5c90*/  F2FP.F16.F32.PACK_AB R69, RZ, R69 ;  /* 0x00000045ff45723e */ /* 0x000fe200000000ff */
[----:B------:R-:W-:Y:S01]  /*5ca0*/  @P4 STG.E.U16 desc[UR38][R6.64+0xb0], R68 ;  /* 0x0000b04406004986 */ /* 0x000fe2000c101526 */
[C---:B------:R-:W-:Y:S02]  /*5cb0*/  ISETP.GT.AND P3, PT, R3.reuse, 0x8, P0 ;  /* 0x000000080300780c */ /* 0x040fe40000764270 */
[----:B------:R-:W-:Y:S01]  /*5cc0*/  ISETP.GT.AND P0, PT, R4, 0x61, PT ;  /* 0x000000610400780c */ /* 0x000fe20003f04270 */
[----:B------:R-:W-:Y:S01]  /*5cd0*/  @P5 STG.E.U16 desc[UR38][R6.64+0xb2], R69 ;  /* 0x0000b24506005986 */ /* 0x000fe2000c101526 */
[----:B------:R-:W-:-:S02]  /*5ce0*/  ISETP.GT.AND P4, PT, R3, RZ, P1 ;  /* 0x000000ff0300720c */ /* 0x000fc40000f84270 */
[C---:B------:R-:W-:Y:S02]  /*5cf0*/  ISETP.GT.AND P5, PT, R3.reuse, RZ, P0 ;  /* 0x000000ff0300720c */ /* 0x040fe400007a4270 */
[----:B------:R-:W-:Y:S02]  /*5d00*/  F2FP.F16.F32.PACK_AB R70, RZ, R70 ;  /* 0x00000046ff46723e */ /* 0x000fe400000000ff */
[----:B------:R-:W-:Y:S02]  /*5d10*/  F2FP.F16.F32.PACK_AB R71, RZ, R71 ;  /* 0x00000047ff47723e */ /* 0x000fe400000000ff */
[----:B------:R-:W-:Y:S01]  /*5d20*/  F2FP.F16.F32.PACK_AB R72, RZ, R72 ;  /* 0x00000048ff48723e */ /* 0x000fe200000000ff */
[----:B------:R-:W-:Y:S01]  /*5d30*/  @P2 STG.E.U16 desc[UR38][R8.64+0xb0], R70 ;  /* 0x0000b04608002986 */ /* 0x000fe2000c101526 */
[----:B------:R-:W-:Y:S02]  /*5d40*/  F2FP.F16.F32.PACK_AB R73, RZ, R73 ;  /* 0x00000049ff49723e */ /* 0x000fe400000000ff */
[C---:B------:R-:W-:Y:S01]  /*5d50*/  ISETP.GT.AND P1, PT, R3.reuse, 0x8, P1 ;  /* 0x000000080300780c */ /* 0x040fe20000f24270 */
[----:B------:R-:W-:Y:S01]  /*5d60*/  @P3 STG.E.U16 desc[UR38][R8.64+0xb2], R71 ;  /* 0x0000b24708003986 */ /* 0x000fe2000c101526 */
[----:B------:R-:W-:-:S02]  /*5d70*/  ISETP.GT.AND P2, PT, R3, 0x8, P0 ;  /* 0x000000080300780c */ /* 0x000fc40000744270 */
[C---:B------:R-:W-:Y:S01]  /*5d80*/  ISETP.GT.AND P0, PT, R4.reuse, 0x69, PT ;  /* 0x000000690400780c */ /* 0x040fe20003f04270 */
[----:B------:R-:W-:Y:S01]  /*5d90*/  @P4 STG.E.U16 desc[UR38][R6.64+0xc0], R72 ;  /* 0x0000c04806004986 */ /* 0x000fe2000c101526 */
[----:B------:R-:W-:Y:S02]  /*5da0*/  ISETP.GT.AND P4, PT, R4, 0x68, PT ;  /* 0x000000680400780c */ /* 0x000fe40003f84270 */
[----:B------:R-:W-:Y:S01]  /*5db0*/  F2FP.F16.F32.PACK_AB R74, RZ, R74 ;  /* 0x0000004aff4a723e */ /* 0x000fe200000000ff */
[----:B------:R-:W-:Y:S01]  /*5dc0*/  @P5 STG.E.U16 desc[UR38][R6.64+0xc2], R73 ;  /* 0x0000c24906005986 */ /* 0x000fe2000c101526 */
[C---:B------:R-:W-:Y:S02]  /*5dd0*/  ISETP.GT.AND P5, PT, R3.reuse, RZ, P4 ;  /* 0x000000ff0300720c */ /* 0x040fe400027a4270 */
[----:B------:R-:W-:Y:S01]  /*5de0*/  ISETP.GT.AND P3, PT, R3, RZ, P0 ;  /* 0x000000ff0300720c */ /* 0x000fe20000764270 */
[----:B------:R-:W-:Y:S01]  /*5df0*/  @P1 STG.E.U16 desc[UR38][R8.64+0xc0], R74 ;  /* 0x0000c04a08001986 */ /* 0x000fe2000c101526 */
[----:B------:R-:W-:-:S02]  /*5e00*/  F2FP.F16.F32.PACK_AB R75, RZ, R75 ;  /* 0x0000004bff4b723e */ /* 0x000fc400000000ff */
[----:B------:R-:W-:Y:S02]  /*5e10*/  F2FP.F16.F32.PACK_AB R76, RZ, R76 ;  /* 0x0000004cff4c723e */ /* 0x000fe400000000ff */
[C---:B------:R-:W-:Y:S01]  /*5e20*/  ISETP.GT.AND P4, PT, R3.reuse, 0x8, P4 ;  /* 0x000000080300780c */ /* 0x040fe20002784270 */
[----:B------:R-:W-:Y:S01]  /*5e30*/  @P2 STG.E.U16 desc[UR38][R8.64+0xc2], R75 ;  /* 0x0000c24b08002986 */ /* 0x000fe2000c101526 */
[----:B------:R-:W-:Y:S02]  /*5e40*/  F2FP.F16.F32.PACK_AB R77, RZ, R77 ;  /* 0x0000004dff4d723e */ /* 0x000fe400000000ff */
[C---:B------:R-:W-:Y:S01]  /*5e50*/  ISETP.GT.AND P2, PT, R4.reuse, 0x71, PT ;  /* 0x000000710400780c */ /* 0x040fe20003f44270 */
[----:B------:R-:W-:Y:S01]  /*5e60*/  @P5 STG.E.U16 desc[UR38][R6.64+0xd0], R76 ;  /* 0x0000d04c06005986 */ /* 0x000fe2000c101526 */
[----:B------:R-:W-:Y:S02]  /*5e70*/  ISETP.GT.AND P5, PT, R3, 0x8, P0 ;  /* 0x000000080300780c */ /* 0x000fe400007a4270 */
[C---:B------:R-:W-:Y:S01]  /*5e80*/  ISETP.GT.AND P1, PT, R4.reuse, 0x78, PT ;  /* 0x000000780400780c */ /* 0x040fe20003f24270 */
[----:B------:R-:W-:Y:S01]  /*5e90*/  @P3 STG.E.U16 desc[UR38][R6.64+0xd2], R77 ;  /* 0x0000d24d06003986 */ /* 0x000fe2000c101526 */
[----:B------:R-:W-:-:S02]  /*5ea0*/  ISETP.GT.AND P3, PT, R4, 0x70, PT ;  /* 0x000000700400780c */ /* 0x000fc40003f64270 */
[----:B------:R-:W-:Y:S01]  /*5eb0*/  ISETP.GT.AND P0, PT, R4, 0x79, PT ;  /* 0x000000790400780c */ /* 0x000fe20003f04270 */
[----:B------:R-:W-:Y:S01]  /*5ec0*/  @P4 IMAD.MOV.U32 R4, RZ, RZ, R8 ;  /* 0x000000ffff044224 */ /* 0x000fe200078e0008 */
[----:B------:R-:W-:Y:S01]  /*5ed0*/  F2FP.F16.F32.PACK_AB R78, RZ, R78 ;  /* 0x0000004eff4e723e */ /* 0x000fe200000000ff */
[----:B------:R-:W-:Y:S01]  /*5ee0*/  @P4 IMAD.MOV.U32 R5, RZ, RZ, R9 ;  /* 0x000000ffff054224 */ /* 0x000fe200078e0009 */
[----:B------:R-:W-:Y:S02]  /*5ef0*/  F2FP.F16.F32.PACK_AB R79, RZ, R79 ;  /* 0x0000004fff4f723e */ /* 0x000fe400000000ff */
[----:B------:R-:W-:Y:S02]  /*5f00*/  F2FP.F16.F32.PACK_AB R80, RZ, R80 ;  /* 0x00000050ff50723e */ /* 0x000fe400000000ff */
[----:B------:R0:W-:Y:S01]  /*5f10*/  @P4 STG.E.U16 desc[UR38][R4.64+0xd0], R78 ;  /* 0x0000d04e04004986 */ /* 0x0001e2000c101526 */
[----:B------:R-:W-:Y:S02]  /*5f20*/  ISETP.GT.AND P4, PT, R3, RZ, P2 ;  /* 0x000000ff0300720c */ /* 0x000fe40001784270 */
[----:B------:R-:W-:-:S02]  /*5f30*/  F2FP.F16.F32.PACK_AB R81, RZ, R81 ;  /* 0x00000051ff51723e */ /* 0x000fc400000000ff */
[----:B------:R-:W-:Y:S02]  /*5f40*/  ISETP.GT.AND P2, PT, R3, 0x8, P2 ;  /* 0x000000080300780c */ /* 0x000fe40001744270 */
[----:B------:R-:W-:Y:S02]  /*5f50*/  F2FP.F16.F32.PACK_AB R82, RZ, R82 ;  /* 0x00000052ff52723e */ /* 0x000fe400000000ff */
[----:B------:R-:W-:Y:S02]  /*5f60*/  F2FP.F16.F32.PACK_AB R83, RZ, R83 ;  /* 0x00000053ff53723e */ /* 0x000fe400000000ff */
[----:B------:R-:W-:Y:S01]  /*5f70*/  F2FP.F16.F32.PACK_AB R84, RZ, R84 ;  /* 0x00000054ff54723e */ /* 0x000fe200000000ff */
[----:B0-----:R-:W-:Y:S01]  /*5f80*/  @P5 IMAD.MOV.U32 R4, RZ, RZ, R8 ;  /* 0x000000ffff045224 */ /* 0x001fe200078e0008 */
[----:B------:R-:W-:Y:S01]  /*5f90*/  F2FP.F16.F32.PACK_AB R85, RZ, R85 ;  /* 0x00000055ff55723e */ /* 0x000fe200000000ff */
[----:B------:R-:W-:Y:S01]  /*5fa0*/  @P5 IMAD.MOV.U32 R5, RZ, RZ, R9 ;  /* 0x000000ffff055224 */ /* 0x000fe200078e0009 */
[----:B------:R-:W-:-:S02]  /*5fb0*/  F2FP.F16.F32.PACK_AB R86, RZ, R86 ;  /* 0x00000056ff56723e */ /* 0x000fc400000000ff */
[----:B------:R-:W-:Y:S02]  /*5fc0*/  F2FP.F16.F32.PACK_AB R87, RZ, R87 ;  /* 0x00000057ff57723e */ /* 0x000fe400000000ff */
[----:B------:R0:W-:Y:S01]  /*5fd0*/  @P5 STG.E.U16 desc[UR38][R4.64+0xd2], R79 ;  /* 0x0000d24f04005986 */ /* 0x0001e2000c101526 */
[C---:B------:R-:W-:Y:S02]  /*5fe0*/  ISETP.GT.AND P5, PT, R3.reuse, RZ, P3 ;  /* 0x000000ff0300720c */ /* 0x040fe40001fa4270 */
[----:B------:R-:W-:-:S11]  /*5ff0*/  ISETP.GT.AND P3, PT, R3, 0x8, P3 ;  /* 0x000000080300780c */ /* 0x000fd60001f64270 */
[----:B0-----:R-:W-:Y:S02]  /*6000*/  @P5 IMAD.MOV.U32 R4, RZ, RZ, R6 ;  /* 0x000000ffff045224 */ /* 0x001fe400078e0006 */
[----:B------:R-:W-:-:S05]  /*6010*/  @P5 IMAD.MOV.U32 R5, RZ, RZ, R7 ;  /* 0x000000ffff055224 */ /* 0x000fca00078e0007 */
[----:B------:R0:W-:Y:S01]  /*6020*/  @P5 STG.E.U16 desc[UR38][R4.64+0xe0], R80 ;  /* 0x0000e05004005986 */ /* 0x0001e2000c101526 */
[C---:B------:R-:W-:Y:S02]  /*6030*/  ISETP.GT.AND P5, PT, R3.reuse, RZ, P0 ;  /* 0x000000ff0300720c */ /* 0x040fe400007a4270 */
[----:B------:R-:W-:Y:S01]  /*6040*/  ISETP.GT.AND P0, PT, R3, 0x8, P0 ;  /* 0x000000080300780c */ /* 0x000fe20000704270 */
[----:B0-----:R-:W-:Y:S02]  /*6050*/  @P4 IMAD.MOV.U32 R4, RZ, RZ, R6 ;  /* 0x000000ffff044224 */ /* 0x001fe400078e0006 */
[----:B------:R-:W-:-:S05]  /*6060*/  @P4 IMAD.MOV.U32 R5, RZ, RZ, R7 ;  /* 0x000000ffff054224 */ /* 0x000fca00078e0007 */
[----:B------:R0:W-:Y:S01]  /*6070*/  @P4 STG.E.U16 desc[UR38][R4.64+0xe2], R81 ;  /* 0x0000e25104004986 */ /* 0x0001e2000c101526 */
[C---:B------:R-:W-:Y:S02]  /*6080*/  ISETP.GT.AND P4, PT, R3.reuse, RZ, P1 ;  /* 0x000000ff0300720c */ /* 0x040fe40000f84270 */
[----:B------:R-:W-:Y:S01]  /*6090*/  ISETP.GT.AND P1, PT, R3, 0x8, P1 ;  /* 0x000000080300780c */ /* 0x000fe20000f24270 */
[----:B0-----:R-:W-:Y:S02]  /*60a0*/  @P3 IMAD.MOV.U32 R4, RZ, RZ, R8 ;  /* 0x000000ffff043224 */ /* 0x001fe400078e0008 */
[----:B------:R-:W-:-:S05]  /*60b0*/  @P3 IMAD.MOV.U32 R5, RZ, RZ, R9 ;  /* 0x000000ffff053224 */ /* 0x000fca00078e0009 */
[----:B------:R0:W-:Y:S02]  /*60c0*/  @P3 STG.E.U16 desc[UR38][R4.64+0xe0], R82 ;  /* 0x0000e05204003986 */ /* 0x0001e4000c101526 */
[----:B0-----:R-:W-:Y:S02]  /*60d0*/  @P2 IMAD.MOV.U32 R4, RZ, RZ, R8 ;  /* 0x000000ffff042224 */ /* 0x001fe400078e0008 */
[----:B------:R-:W-:-:S05]  /*60e0*/  @P2 IMAD.MOV.U32 R5, RZ, RZ, R9 ;  /* 0x000000ffff052224 */ /* 0x000fca00078e0009 */
[----:B------:R0:W-:Y:S02]  /*60f0*/  @P2 STG.E.U16 desc[UR38][R4.64+0xe2], R83 ;  /* 0x0000e25304002986 */ /* 0x0001e4000c101526 */
[----:B0-----:R-:W-:Y:S02]  /*6100*/  @P4 IMAD.MOV.U32 R4, RZ, RZ, R6 ;  /* 0x000000ffff044224 */ /* 0x001fe400078e0006 */
[----:B------:R-:W-:-:S05]  /*6110*/  @P4 IMAD.MOV.U32 R5, RZ, RZ, R7 ;  /* 0x000000ffff054224 */ /* 0x000fca00078e0007 */
[----:B------:R0:W-:Y:S04]  /*6120*/  @P4 STG.E.U16 desc[UR38][R4.64+0xf0], R84 ;  /* 0x0000f05404004986 */ /* 0x0001e8000c101526 */
[----:B------:R1:W-:Y:S01]  /*6130*/  @P5 STG.E.U16 desc[UR38][R6.64+0xf2], R85 ;  /* 0x0000f25506005986 */ /* 0x0003e2000c101526 */
[----:B0-----:R-:W-:Y:S02]  /*6140*/  @P1 IMAD.MOV.U32 R4, RZ, RZ, R8 ;  /* 0x000000ffff041224 */ /* 0x001fe400078e0008 */
[----:B------:R-:W-:-:S05]  /*6150*/  @P1 IMAD.MOV.U32 R5, RZ, RZ, R9 ;  /* 0x000000ffff051224 */ /* 0x000fca00078e0009 */
[----:B------:R1:W-:Y:S04]  /*6160*/  @P1 STG.E.U16 desc[UR38][R4.64+0xf0], R86 ;  /* 0x0000f05604001986 */ /* 0x0003e8000c101526 */
[----:B------:R1:W-:Y:S02]  /*6170*/  @P0 STG.E.U16 desc[UR38][R8.64+0xf2], R87 ;  /* 0x0000f25708000986 */ /* 0x0003e4000c101526 */
.L_x_158:
[----:B------:R-:W-:Y:S05]  /*6180*/  BSYNC B0 ;  /* 0x0000000000007941 */ /* 0x000fea0003800000 */
.L_x_32:
[----:B------:R-:W-:Y:S01]  /*6190*/  IADD3 R16, P0, R16, UR36, RZ ;  /* 0x0000002410107c10 */ /* 0x000fe2000ff1e0ff */
[----:B------:R-:W-:Y:S01]  /*61a0*/  ULDC.64 UR4, c[0x0][0x650] ;  /* 0x0001940000047ab9 */ /* 0x000fe20000000a00 */
[----:B------:R-:W-:Y:S01]  /*61b0*/  PRMT R3, RZ, 0x7610, R3 ;  /* 0x00007610ff037816 */ /* 0x000fe20000000003 */
[----:B------:R-:W-:Y:S01]  /*61c0*/  IMAD.MOV.U32 R100, RZ, RZ, -0x1 ;  /* 0xffffffffff647424 */ /* 0x000fe200078e00ff */
[----:B------:R-:W-:Y:S01]  /*61d0*/  IADD3.X R17, R17, UR42, RZ, P0, !PT ;  /* 0x0000002a11117c10 */ /* 0x000fe200087fe4ff */
[----:B------:R-:W-:Y:S01]  /*61e0*/  IMAD.MOV.U32 R101, RZ, RZ, -0x1 ;  /* 0xffffffffff657424 */ /* 0x000fe200078e00ff */
[----:B------:R-:W-:-:S04]  /*61f0*/  ISETP.GE.U32.AND P0, PT, R16, UR4, PT ;  /* 0x0000000410007c0c */ /* 0x000fc8000bf06070 */
[----:B------:R-:W-:-:S13]  /*6200*/  ISETP.GE.U32.AND.EX P0, PT, R17, UR5, PT, P0 ;  /* 0x0000000511007c0c */ /* 0x000fda000bf06100 */
[----:B------:R-:W-:Y:S05]  /*6210*/  @P0 BRA `(.L_x_159) ;  /* 0x00000004004c0947 */ /* 0x000fea0003800000 */
[----:B------:R-:W0:Y:S01]  /*6220*/  LDC.64 R10, c[0x0][0x628] ;  /* 0x00018a00ff0a7b82 */ /* 0x000e220000000a00 */
[----:B---3--:R-:W3:Y:S01]  /*6230*/  S2R R12, SR_CTAID.X ;  /* 0x00000000000c7919 */ /* 0x008ee20000002500 */
[----:B-12-4-:R-:W-:Y:S02]  /*6240*/  IMAD.MOV.U32 R8, RZ, RZ, R16 ;  /* 0x000000ffff087224 */ /* 0x016fe400078e0010 */
[----:B------:R-:W-:Y:S01]  /*6250*/  IMAD.MOV.U32 R9, RZ, RZ, R17 ;  /* 0x000000ffff097224 */ /* 0x000fe200078e0011 */
[----:B------:R-:W1:Y:S03]  /*6260*/  S2R R20, SR_CTAID.Y ;  /* 0x0000000000147919 */ /* 0x000e660000002600 */
[----:B------:R-:W2:Y:S08]  /*6270*/  LDC R0, c[0x0][0x630] ;  /* 0x00018c00ff007b82 */ /* 0x000eb00000000800 */
[----:B------:R-:W4:Y:S01]  /*6280*/  LDC.64 R14, c[0x0][0x620] ;  /* 0x00018800ff0e7b82 */ /* 0x000f220000000a00 */
[----:B0-----:R-:W-:-:S04]  /*6290*/  ISETP.NE.U32.AND P0, PT, R10, RZ, PT ;  /* 0x000000ff0a00720c */ /* 0x001fc80003f05070 */
[----:B------:R-:W-:-:S13]  /*62a0*/  ISETP.NE.AND.EX P0, PT, R11, RZ, PT, P0 ;  /* 0x000000ff0b00720c */ /* 0x000fda0003f05300 */
[----:B-1234-:R-:W-:Y:S05]  /*62b0*/  @!P0 BRA `(.L_x_160) ;  /* 0x0000000000288947 */ /* 0x01efea0003800000 */
        /* <DEDUP_REMOVED lines=10> */
.L_x_160:
[-CC-:B------:R-:W-:Y:S01]  /*6360*/  SHF.R.U64 R101, R8, R0.reuse, R9.reuse ;  /* 0x0000000008657219 */ /* 0x180fe20000001209 */
[----:B------:R-:W0:Y:S01]  /*6370*/  LDC.64 R26, c[0x0][0x640] ;  /* 0x00019000ff1a7b82 */ /* 0x000e220000000a00 */
[----:B------:R-:W-:Y:S01]  /*6380*/  SHF.R.U32.HI R0, RZ, R0, R9 ;  /* 0x00000000ff007219 */ /* 0x000fe20000011609 */
[----:B------:R-:W-:Y:S01]  /*6390*/  ULDC UR4, c[0x0][0x150] ;  /* 0x0000540000047ab9 */ /* 0x000fe20000000800 */
[----:B------:R-:W-:Y:S02]  /*63a0*/  IADD3 R3, P0, RZ, -R101, RZ ;  /* 0x80000065ff037210 */ /* 0x000fe40007f1e0ff */
[----:B------:R-:W-:-:S03]  /*63b0*/  I2FP.F32.U32 R7, R12 ;  /* 0x0000000c00077245 */ /* 0x000fc60000201000 */
[----:B------:R-:W1:Y:S01]  /*63c0*/  LDC R6, c[0x0][0x618] ;  /* 0x00018600ff067b82 */ /* 0x000e620000000800 */
[----:B------:R-:W-:Y:S02]  /*63d0*/  IMAD.X R5, RZ, RZ, ~R0, P0 ;  /* 0x000000ffff057224 */ /* 0x000fe400000e0e00 */
[----:B------:R-:W-:Y:S01]  /*63e0*/  FMUL R7, R7, UR4 ;  /* 0x0000000407077c20 */ /* 0x000fe20008400000 */
[----:B------:R-:W-:Y:S01]  /*63f0*/  ULDC UR4, c[0x0][0x154] ;  /* 0x0000550000047ab9 */ /* 0x000fe20000000800 */
[-C--:B------:R-:W-:Y:S02]  /*6400*/  IMAD R0, R5, R14.reuse, RZ ;  /* 0x0000000e05007224 */ /* 0x080fe400078e02ff */
[C---:B------:R-:W-:Y:S01]  /*6410*/  IMAD.WIDE.U32 R4, R3.reuse, R14, R16 ;  /* 0x0000000e03047225 */ /* 0x040fe200078e0010 */
[----:B------:R-:W2:Y:S01]  /*6420*/  LDC R8, c[0x0][0x608] ;  /* 0x00018200ff087b82 */ /* 0x000ea20000000800 */
[----:B------:R-:W3:Y:S02]  /*6430*/  F2I.U32.TRUNC.NTZ R7, R7 ;  /* 0x0000000700077305 */ /* 0x000ee4000020f000 */
[----:B------:R-:W-:Y:S01]  /*6440*/  IMAD R3, R3, R15, R0 ;  /* 0x0000000f03037224 */ /* 0x000fe200078e0200 */
[----:B------:R-:W-:-:S03]  /*6450*/  I2FP.F32.U32 R0, R20 ;  /* 0x0000001400007245 */ /* 0x000fc60000201000 */
[----:B------:R-:W-:Y:S01]  /*6460*/  IMAD.IADD R3, R5, 0x1, R3 ;  /* 0x0000000105037824 */ /* 0x000fe200078e0203 */
[----:B------:R-:W4:Y:S01]  /*6470*/  LDC R11, c[0x0][0x658] ;  /* 0x00019600ff0b7b82 */ /* 0x000f220000000800 */
[----:B0-----:R-:W-:-:S04]  /*6480*/  ISETP.NE.U32.AND P0, PT, R26, RZ, PT ;  /* 0x000000ff1a00720c */ /* 0x001fc80003f05070 */
[----:B------:R-:W-:-:S03]  /*6490*/  ISETP.NE.AND.EX P0, PT, R27, RZ, PT, P0 ;  /* 0x000000ff1b00720c */ /* 0x000fc60003f05300 */
[----:B------:R-:W0:Y:S01]  /*64a0*/  LDC R9, c[0x0][0x144] ;  /* 0x00005100ff097b82 */ /* 0x000e220000000800 */
[-C--:B-1----:R-:W-:Y:S01]  /*64b0*/  SHF.R.U64 R10, R4, R6.reuse, R3 ;  /* 0x00000006040a7219 */ /* 0x082fe20000001203 */
[----:B---3--:R-:W-:Y:S01]  /*64c0*/  IMAD.MOV R7, RZ, RZ, -R7 ;  /* 0x000000ffff077224 */ /* 0x008fe200078e0a07 */
[----:B------:R-:W-:Y:S01]  /*64d0*/  SHF.R.U32.HI R3, RZ, R6, R3 ;  /* 0x00000006ff037219 */ /* 0x000fe20000011603 */
[----:B------:R-:W-:-:S04]  /*64e0*/  FMUL R6, R0, UR4 ;  /* 0x0000000400067c20 */ /* 0x000fc80008400000 */
[----:B------:R-:W1:Y:S01]  /*64f0*/  LDC R21, c[0x0][0x148] ;  /* 0x00005200ff157b82 */ /* 0x000e620000000800 */
[----:B------:R3:W0:Y:S01]  /*6500*/  F2I.U32.TRUNC.NTZ R14, R6 ;  /* 0x00000006000e7305 */ /* 0x000622000020f000 */
[-CC-:B--2---:R-:W-:Y:S02]  /*6510*/  SHF.R.U64 R13, R10, R8.reuse, R3.reuse ;  /* 0x000000080a0d7219 */ /* 0x184fe40000001203 */
[----:B------:R-:W-:-:S04]  /*6520*/  SHF.R.U32.HI R0, RZ, R8, R3 ;  /* 0x00000008ff007219 */ /* 0x000fc80000011603 */
[----:B-----5:R-:W2:Y:S01]  /*6530*/  LDC R24, c[0x0][0x648] ;  /* 0x00019200ff187b82 */ /* 0x020ea20000000800 */
[-CC-:B----4-:R-:W-:Y:S02]  /*6540*/  SHF.R.U64 R15, R13, R11.reuse, R0.reuse ;  /* 0x0000000b0d0f7219 */ /* 0x190fe40000001200 */
[----:B------:R-:W-:-:S03]  /*6550*/  SHF.R.U32.HI R5, RZ, R11, R0 ;  /* 0x0000000bff057219 */ /* 0x000fc60000011600 */
[----:B------:R-:W-:Y:S02]  /*6560*/  IMAD.MOV.U32 R4, RZ, RZ, R15 ;  /* 0x000000ffff047224 */ /* 0x000fe400078e000f */
[----:B------:R-:W4:Y:S01]  /*6570*/  LDC R28, c[0x0][0x638] ;  /* 0x00018e00ff1c7b82 */ /* 0x000f220000000800 */
[----:B0-----:R-:W-:-:S07]  /*6580*/  IMAD R25, R9, R7, R12 ;  /* 0x0000000709197224 */ /* 0x001fce00078e020c */
[----:B------:R-:W0:Y:S08]  /*6590*/  LDC R29, c[0x0][0x610] ;  /* 0x00018400ff1d7b82 */ /* 0x000e300000000800 */
[----:B------:R-:W0:Y:S01]  /*65a0*/  LDC R30, c[0x0][0x600] ;  /* 0x00018000ff1e7b82 */ /* 0x000e220000000800 */
[----:B-123--:R-:W-:Y:S05]  /*65b0*/  @!P0 BRA `(.L_x_161) ;  /* 0x0000000000288947 */ /* 0x00efea0003800000 */
[----:B------:R-:W1:Y:S02]  /*65c0*/  LDC R0, c[0x0][0x64c] ;  /* 0x00019300ff007b82 */ /* 0x000e640000000800 */
[----:B-1----:R-:W-:-:S05]  /*65d0*/  IADD3 R3, P0, R15, R0, RZ ;  /* 0x000000000f037210 */ /* 0x002fca0007f1e0ff */
        /* <DEDUP_REMOVED lines=8> */
.L_x_161:
[----:B------:R-:W-:Y:S01]  /*6660*/  ISETP.NE.AND P0, PT, R2, 0x1, PT ;  /* 0x000000010200780c */ /* 0x000fe20003f05270 */
[----:B------:R-:W-:Y:S01]  /*6670*/  IMAD.MOV R14, RZ, RZ, -R14 ;  /* 0x000000ffff0e7224 */ /* 0x000fe200078e0a0e */
[----:B------:R-:W-:Y:S02]  /*6680*/  SHF.R.U64 R3, R4, R24, R5 ;  /* 0x0000001804037219 */ /* 0x000fe40000001205 */
[----:B------:R-:W-:Y:S02]  /*6690*/  LOP3.LUT R0, R13, R98, RZ, 0xc0, !PT ;  /* 0x000000620d007212 */ /* 0x000fe400078ec0ff */
[----:B------:R-:W-:Y:S01]  /*66a0*/  LOP3.LUT R10, R10, R97, RZ, 0xc0, !PT ;  /* 0x000000610a0a7212 */ /* 0x000fe200078ec0ff */
[----:B------:R-:W-:Y:S02]  /*66b0*/  IMAD.MOV R4, RZ, RZ, -R3 ;  /* 0x000000ffff047224 */ /* 0x000fe400078e0a03 */
[----:B------:R-:W-:Y:S02]  /*66c0*/  IMAD R0, R93, R3, R0 ;  /* 0x000000035d007224 */ /* 0x000fe400078e0200 */
[----:B----4-:R-:W-:-:S02]  /*66d0*/  IMAD R3, R4, R28, R15 ;  /* 0x0000001c04037224 */ /* 0x010fc400078e020f */
[----:B------:R-:W-:Y:S02]  /*66e0*/  @P0 IMAD R25, R21, R14, R20 ;  /* 0x0000000e15190224 */ /* 0x000fe400078e0214 */
[----:B0-----:R-:W-:Y:S02]  /*66f0*/  IMAD R5, R3, R30, R10 ;  /* 0x0000001e03057224 */ /* 0x001fe400078e020a */
[----:B------:R-:W-:Y:S02]  /*6700*/  IMAD R0, R0, R29, R25 ;  /* 0x0000001d00007224 */ /* 0x000fe400078e0219 */
[----:B------:R-:W-:-:S03]  /*6710*/  IMAD.MOV.U32 R4, RZ, RZ, 0x1 ;  /* 0x00000001ff047424 */ /* 0x000fc600078e00ff */
[----:B------:R-:W-:Y:S02]  /*6720*/  SEL R100, R5, R0, !P0 ;  /* 0x0000000005647207 */ /* 0x000fe40004000000 */
[----:B------:R-:W-:Y:S02]  /*6730*/  PRMT R3, R4, 0x7610, R3 ;  /* 0x0000761004037816 */ /* 0x000fe40000000003 */
[----:B------:R-:W-:-:S07]  /*6740*/  SEL R0, R0, R5, !P0 ;  /* 0x0000000500007207 */ /* 0x000fce0004000000 */
.L_x_159:
[----:B------:R-:W-:Y:S01]  /*6750*/  UIADD3 UR41, UR43, UR41, URZ ;  /* 0x000000292b297290 */ /* 0x000fe2000fffe03f */
[----:B------:R-:W-:Y:S01]  /*6760*/  LOP3.LUT P0, RZ, R3, 0xff, RZ, 0xc0, !PT ;  /* 0x000000ff03ff7812 */ /* 0x000fe2000780c0ff */
[----:B------:R-:W-:Y:S02]  /*6770*/  IMAD.MOV.U32 R103, RZ, RZ, R0 ;  /* 0x000000ffff677224 */ /* 0x000fe400078e0000 */
[----:B------:R-:W-:Y:S02]  /*6780*/  USHF.R.U32.HI UR4, URZ, 0x2, UR41 ;  /* 0x000000023f047899 */ /* 0x000fe40008011629 */
[----:B------:R-:W-:Y:S02]  /*6790*/  UISETP.GT.U32.AND UP1, UPT, UR41, 0x3, UPT ;  /* 0x000000032900788c */ /* 0x000fe4000bf24070 */
[----:B------:R-:W-:Y:S02]  /*67a0*/  ULOP3.LUT UR4, UR4, 0x1, URZ, 0xc0, !UPT ;  /* 0x0000000104047892 */ /* 0x000fe4000f8ec03f */
[----:B------:R-:W-:-:S02]  /*67b0*/  UISETP.LT.U32.AND UP1, UPT, UR43, 0x4, UP1 ;  /* 0x000000042b00788c */ /* 0x000fc40008f21070 */
[----:B------:R-:W-:Y:S02]  /*67c0*/  UISETP.NE.U32.AND UP0, UPT, UR4, 0x1, UPT ;  /* 0x000000010400788c */ /* 0x000fe4000bf05070 */
[----:B------:R-:W-:Y:S02]  /*67d0*/  USEL UR5, URZ, 0x1, !UP1 ;  /* 0x000000013f057887 */ /* 0x000fe4000c800000 */
[----:B------:R-:W-:Y:S02]  /*67e0*/  UISETP.GT.U32.AND UP0, UPT, UR43, 0x3, !UP0 ;  /* 0x000000032b00788c */ /* 0x000fe4000c704070 */
[----:B------:R-:W-:Y:S02]  /*67f0*/  ULOP3.LUT UR41, UR41, 0x3, URZ, 0xc0, !UPT ;  /* 0x0000000329297892 */ /* 0x000fe4000f8ec03f */
[----:B------:R-:W-:-:S04]  /*6800*/  USEL UR4, URZ, 0x1, !UP0 ;  /* 0x000000013f047887 */ /* 0x000fc8000c000000 */
[----:B------:R-:W-:Y:S01]  /*6810*/  ULOP3.LUT UR40, UR4, UR40, UR5, 0x96, !UPT ;  /* 0x0000002804287292 */ /* 0x000fe2000f8e9605 */
[----:B------:R-:W-:Y:S11]  /*6820*/  @P0 BRA `(.L_x_162) ;  /* 0xffffffac001c0947 */ /* 0x000ff6000383ffff */
[----:B------:R-:W-:Y:S05]  /*6830*/  EXIT ;  /* 0x000000000000794d */ /* 0x000fea0003800000 */
.L_x_7:
        /* <DEDUP_REMOVED lines=26> */
.L_x_164:
[----:B------:R-:W0:Y:S01]  /*69e0*/  LDC.64 R28, c[0x0][0x640] ;  /* 0x00019000ff1c7b82 */ /* 0x000e220000000a00 */
[-CC-:B------:R-:W-:Y:S01]  /*69f0*/  SHF.R.U64 R21, R14, R6.reuse, R15.reuse ;  /* 0x000000060e157219 */ /* 0x180fe2000000120f */
[----:B------:R-:W-:Y:S01]  /*6a00*/  IMAD.MOV.U32 R30, RZ, RZ, 0x1 ;  /* 0x00000001ff1e7424 */ /* 0x000fe200078e00ff */
[----:B------:R-:W-:Y:S02]  /*6a10*/  SHF.R.U32.HI R6, RZ, R6, R15 ;  /* 0x00000006ff067219 */ /* 0x000fe4000001160f */
[----:B------:R-:W-:-:S03]  /*6a20*/  IADD3 R13, P0, RZ, -R21, RZ ;  /* 0x80000015ff0d7210 */ /* 0x000fc60007f1e0ff */
[----:B------:R-:W1:Y:S02]  /*6a30*/  LDC R12, c[0x0][0x618] ;  /* 0x00018600ff0c7b82 */ /* 0x000e640000000800 */
[----:B------:R-:W-:-:S04]  /*6a40*/  IMAD.X R9, RZ, RZ, ~R6, P0 ;  /* 0x000000ffff097224 */ /* 0x000fc800000e0e06 */
[-C--:B------:R-:W-:Y:S02]  /*6a50*/  IMAD R6, R9, R24.reuse, RZ ;  /* 0x0000001809067224 */ /* 0x080fe400078e02ff */
[----:B------:R-:W2:Y:S01]  /*6a60*/  LDC R14, c[0x0][0x608] ;  /* 0x00018200ff0e7b82 */ /* 0x000ea20000000800 */
[----:B------:R-:W-:-:S04]  /*6a70*/  IMAD.WIDE.U32 R8, R13, R24, R16 ;  /* 0x000000180d087225 */ /* 0x000fc800078e0010 */
[----:B------:R-:W-:-:S03]  /*6a80*/  IMAD R13, R13, R25, R6 ;  /* 0x000000190d0d7224 */ /* 0x000fc600078e0206 */
[----:B------:R-:W3:Y:S01]  /*6a90*/  LDC R27, c[0x0][0x658] ;  /* 0x00019600ff1b7b82 */ /* 0x000ee20000000800 */
[----:B------:R-:W-:Y:S01]  /*6aa0*/  IMAD.IADD R9, R9, 0x1, R13 ;  /* 0x0000000109097824 */ /* 0x000fe200078e020d */
[----:B0-----:R-:W-:-:S04]  /*6ab0*/  ISETP.NE.U32.AND P0, PT, R28, RZ, PT ;  /* 0x000000ff1c00720c */ /* 0x001fc80003f05070 */
[----:B------:R-:W-:Y:S02]  /*6ac0*/  ISETP.NE.AND.EX P0, PT, R29, RZ, PT, P0 ;  /* 0x000000ff1d00720c */ /* 0x000fe40003f05300 */
[----:B------:R-:W0:Y:S01]  /*6ad0*/  LDC R22, c[0x0][0x600] ;  /* 0x00018000ff167b82 */ /* 0x000e220000000800 */
[-CC-:B-1----:R-:W-:Y:S01]  /*6ae0*/  SHF.R.U64 R10, R8, R12.reuse, R9.reuse ;  /* 0x0000000c080a7219 */ /* 0x182fe20000001209 */
[----:B------:R-:W-:Y:S01]  /*6af0*/  IMAD.MOV.U32 R8, RZ, RZ, -0x1 ;  /* 0xffffffffff087424 */ /* 0x000fe200078e00ff */
[----:B------:R-:W-:-:S05]  /*6b00*/  SHF.R.U32.HI R9, RZ, R12, R9 ;  /* 0x0000000cff097219 */ /* 0x000fca0000011609 */
[----:B------:R-:W1:Y:S01]  /*6b10*/  LDC R24, c[0x0][0x648] ;  /* 0x00019200ff187b82 */ /* 0x000e620000000800 */
[-CC-:B--2---:R-:W-:Y:S02]  /*6b20*/  SHF.R.U64 R23, R10, R14.reuse, R9.reuse ;  /* 0x0000000e0a177219 */ /* 0x184fe40000001209 */
[----:B------:R-:W-:-:S05]  /*6b30*/  SHF.R.U32.HI R6, RZ, R14, R9 ;  /* 0x0000000eff067219 */ /* 0x000fca0000011609 */
[----:B------:R-:W2:Y:S01]  /*6b40*/  LDC R26, c[0x0][0x638] ;  /* 0x00018e00ff1a7b82 */ /* 0x000ea20000000800 */
[-C--:B---3--:R-:W-:Y:S02]  /*6b50*/  SHF.L.U32 R8, R8, R27.reuse, RZ ;  /* 0x0000001b08087219 */ /* 0x088fe400000006ff */
[-CC-:B------:R-:W-:Y:S02]  /*6b60*/  SHF.R.U64 R25, R23, R27.reuse, R6.reuse ;  /* 0x0000001b17197219 */ /* 0x180fe40000001206 */
[----:B------:R-:W-:Y:S02]  /*6b70*/  LOP3.LUT R32, RZ, R8, RZ, 0x33, !PT ;  /* 0x00000008ff207212 */ /* 0x000fe400078e33ff */
[----:B------:R-:W-:Y:S01]  /*6b80*/  SHF.R.U32.HI R9, RZ, R27, R6 ;  /* 0x0000001bff097219 */ /* 0x000fe20000011606 */
[----:B------:R-:W3:Y:S01]  /*6b90*/  LDC R31, c[0x0][0x610] ;  /* 0x00018400ff1f7b82 */ /* 0x000ee20000000800 */
[----:B------:R-:W-:Y:S01]  /*6ba0*/  IMAD.MOV.U32 R8, RZ, RZ, R25 ;  /* 0x000000ffff087224 */ /* 0x000fe200078e0019 */
[----:B------:R-:W-:Y:S06]  /*6bb0*/  @!P0 BRA `(.L_x_165) ;  /* 0x0000000000288947 */ /* 0x000fec0003800000 */
        /* <DEDUP_REMOVED lines=10> */
.L_x_165:
[----:B------:R-:W-:Y:S02]  /*6c60*/  ISETP.NE.AND P0, PT, R2, 0x1, PT ;  /* 0x000000010200780c */ /* 0x000fe40003f05270 */
[----:B-1----:R-:W-:Y:S01]  /*6c70*/  SHF.R.U64 R6, R8, R24, R9 ;  /* 0x0000001808067219 */ /* 0x002fe20000001209 */
[----:B0-----:R-:W-:Y:S01]  /*6c80*/  VIADD R9, R22, 0xffffffff ;  /* 0xffffffff16097836 */ /* 0x001fe20000000000 */
[----:B------:R-:W-:Y:S02]  /*6c90*/  SHF.L.U32 R30, R30, R27, RZ ;  /* 0x0000001b1e1e7219 */ /* 0x000fe400000006ff */
[----:B------:R-:W-:Y:S01]  /*6ca0*/  LOP3.LUT R5, R23, R32, RZ, 0xc0, !PT ;  /* 0x0000002017057212 */ /* 0x000fe200078ec0ff */
[----:B------:R-:W-:-:S04]  /*6cb0*/  IMAD.MOV R8, RZ, RZ, -R6 ;  /* 0x000000ffff087224 */ /* 0x000fc800078e0a06 */
[----:B------:R-:W-:Y:S01]  /*6cc0*/  IMAD R6, R30, R6, R5 ;  /* 0x000000061e067224 */ /* 0x000fe200078e0205 */
[----:B------:R-:W-:Y:S01]  /*6cd0*/  LOP3.LUT R5, R10, R9, RZ, 0xc0, !PT ;  /* 0x000000090a057212 */ /* 0x000fe200078ec0ff */
[----:B------:R-:W-:Y:S02]  /*6ce0*/  @P0 IMAD R3, R7, R20, R4 ;  /* 0x0000001407030224 */ /* 0x000fe400078e0204 */
[----:B--2---:R-:W-:Y:S02]  /*6cf0*/  IMAD R4, R8, R26, R25 ;  /* 0x0000001a08047224 */ /* 0x004fe400078e0219 */
[----:B---3--:R-:W-:Y:S02]  /*6d00*/  IMAD R3, R6, R31, R3 ;  /* 0x0000001f06037224 */ /* 0x008fe400078e0203 */
[----:B------:R-:W-:Y:S02]  /*6d10*/  IMAD R4, R4, R22, R5 ;  /* 0x0000001604047224 */ /* 0x000fe400078e0205 */
[----:B------:R-:W-:-:S02]  /*6d20*/  IMAD.MOV.U32 R8, RZ, RZ, 0x1 ;  /* 0x00000001ff087424 */ /* 0x000fc400078e00ff */
[----:B------:R-:W-:Y:S01]  /*6d30*/  IMAD.MOV.U32 R6, RZ, RZ, R21 ;  /* 0x000000ffff067224 */ /* 0x000fe200078e0015 */
[----:B------:R-:W-:Y:S02]  /*6d40*/  SEL R19, R4, R3, !P0 ;  /* 0x0000000304137207 */ /* 0x000fe40004000000 */
[----:B------:R-:W-:-:S07]  /*6d50*/  SEL R13, R3, R4, !P0 ;  /* 0x00000004030d7207 */ /* 0x000fce0004000000 */
.L_x_163:
[----:B------:R-:W-:-:S08]  /*6d60*/  NOP ;  /* 0x0000000000007918 */ /* 0x000fd00000000000 */
[----:B------:R-:W0:-:S00]  /*6d70*/  USETMAXREG.DEALLOC.CTAPOOL 0x28 ;  /* 0x00000028000079c8 */ /* 0x000e0000080e0500 */
[----:B0-----:R-:W-:-:S13]  /*6d80*/  ISETP.NE.AND P0, PT, R0, RZ, PT ;  /* 0x000000ff0000720c */ /* 0x001fda0003f05270 */
[----:B------:R-:W-:Y:S05]  /*6d90*/  @P0 EXIT ;  /* 0x000000000000094d */ /* 0x000fea0003800000 */
[----:B------:R-:W-:Y:S01]  /*6da0*/  LOP3.LUT P0, RZ, R8, 0xff, RZ, 0xc0, !PT ;  /* 0x000000ff08ff7812 */ /* 0x000fe2000780c0ff */
[----:B------:R-:W-:Y:S02]  /*6db0*/  IMAD.MOV.U32 R10, RZ, RZ, 0x1 ;  /* 0x00000001ff0a7424 */ /* 0x000fe400078e00ff */
[----:B------:R-:W-:-:S10]  /*6dc0*/  IMAD.MOV.U32 R9, RZ, RZ, RZ ;  /* 0x000000ffff097224 */ /* 0x000fd400078e00ff */
[----:B------:R-:W-:Y:S05]  /*6dd0*/  @!P0 BRA `(.L_x_166) ;  /* 0x0000000c00a48947 */ /* 0x000fea0003800000 */
[----:B------:R-:W0:Y:S01]  /*6de0*/  LDC R0, c[0x0][0x28c] ;  /* 0x0000a300ff007b82 */ /* 0x000e220000000800 */
[----:B------:R-:W-:Y:S01]  /*6df0*/  ULDC UR5, c[0x0][0x658] ;  /* 0x0001960000057ab9 */ /* 0x000fe20000000800 */
[----:B------:R-:W-:Y:S01]  /*6e00*/  UMOV UR8, 0xffffffff ;  /* 0xffffffff00087882 */ /* 0x000fe20000000000 */
[----:B------:R-:W-:Y:S01]  /*6e10*/  UMOV UR11, 0x1 ;  /* 0x00000001000b7882 */ /* 0x000fe20000000000 */
[----:B------:R-:W-:Y:S01]  /*6e20*/  USHF.L.U32 UR8, UR8, UR5, URZ ;  /* 0x0000000508087299 */ /* 0x000fe2000800063f */
[----:B------:R-:W-:Y:S01]  /*6e30*/  BSSY B0, `(.L_x_166) ;  /* 0x00000e3000007945 */ /* 0x000fe20003800000 */
[----:B------:R-:W-:Y:S01]  /*6e40*/  LOP3.LUT R12, R18, 0x2, RZ, 0xfc, !PT ;  /* 0x00000002120c7812 */ /* 0x000fe200078efcff */
[----:B------:R-:W-:Y:S01]  /*6e50*/  IMAD.MOV.U32 R10, RZ, RZ, 0x1 ;  /* 0x00000001ff0a7424 */ /* 0x000fe200078e00ff */
[----:B------:R-:W1:Y:S01]  /*6e60*/  S2UR UR7, SR_CgaCtaId ;  /* 0x00000000000779c3 */ /* 0x000e620000008800 */
[----:B------:R-:W-:Y:S01]  /*6e70*/  ULOP3.LUT UR21, URZ, UR8, URZ, 0x33, !UPT ;  /* 0x000000083f157292 */ /* 0x000fe2000f8e333f */
[----:B------:R-:W-:Y:S01]  /*6e80*/  IMAD.MOV.U32 R9, RZ, RZ, RZ ;  /* 0x000000ffff097224 */ /* 0x000fe200078e00ff */
[----:B------:R-:W-:Y:S01]  /*6e90*/  ULDC UR4, c[0x0][0x600] ;  /* 0x0001800000047ab9 */ /* 0x000fe20000000800 */
[----:B------:R-:W-:Y:S01]  /*6ea0*/  UMOV UR23, 0x11 ;  /* 0x0000001100177882 */ /* 0x000fe20000000000 */
[----:B------:R-:W-:-:S02]  /*6eb0*/  UIADD3 UR4, UR4, -0x1, URZ ;  /* 0xffffffff04047890 */ /* 0x000fc4000fffe03f */
[----:B------:R-:W-:Y:S01]  /*6ec0*/  USHF.L.U32 UR5, UR11, UR5, URZ ;  /* 0x000000050b057299 */ /* 0x000fe2000800063f */
[----:B------:R-:W-:Y:S01]  /*6ed0*/  ULDC.64 UR32, c[0x0][0x198] ;  /* 0x0000660000207ab9 */ /* 0x000fe20000000a00 */
[----:B0-----:R-:W-:-:S05]  /*6ee0*/  VIADD R0, R0, 0x3f ;  /* 0x0000003f00007836 */ /* 0x001fca0000000000 */
[----:B------:R-:W-:Y:S01]  /*6ef0*/  SHF.R.S32.HI R3, RZ, 0x1f, R0 ;  /* 0x0000001fff037819 */ /* 0x000fe20000011400 */
[----:B-1----:R-:W-:-:S03]  /*6f00*/  USHF.R.U32.HI UR30, URZ, 0x2, UR7 ;  /* 0x000000023f1e7899 */ /* 0x002fc60008011607 */
[----:B------:R-:W-:Y:S01]  /*6f10*/  LEA.HI R3, R3, R0, RZ, 0x6 ;  /* 0x0000000003037211 */ /* 0x000fe200078f30ff */
[----:B------:R-:W-:Y:S01]  /*6f20*/  ULOP3.LUT UR6, UR7, 0x3, URZ, 0xc0, !UPT ;  /* 0x0000000307067892 */ /* 0x000fe2000f8ec03f */
[----:B------:R-:W-:Y:S01]  /*6f30*/  IMAD.MOV.U32 R0, RZ, RZ, 0x1 ;  /* 0x00000001ff007424 */ /* 0x000fe200078e00ff */
[----:B------:R-:W-:Y:S01]  /*6f40*/  USHF.L.U32 UR13, UR7, 0x4, URZ ;  /* 0x00000004070d7899 */ /* 0x000fe2000800063f */
[--C-:B------:R-:W-:Y:S01]  /*6f50*/  SHF.R.S32.HI R8, RZ, 0x6, R3.reuse ;  /* 0x00000006ff087819 */ /* 0x100fe20000011403 */
[----:B------:R-:W-:Y:S02]  /*6f60*/  USHF.L.U32 UR31, UR7, 0xa, URZ ;  /* 0x0000000a071f7899 */ /* 0x000fe4000800063f */
[----:B------:R-:W-:Y:S01]  /*6f70*/  ULOP3.LUT UR7, UR7, 0xfffffffc, URZ, 0xc0, !UPT ;  /* 0xfffffffc07077892 */ /* 0x000fe2000f8ec03f */
[----:B------:R-:W-:Y:S01]  /*6f80*/  PRMT R3, R0, 0x7610, R3 ;  /* 0x0000761000037816 */ /* 0x000fe20000000003 */
[----:B------:R-:W-:Y:S01]  /*6f90*/  UISETP.GT.U32.AND UP0, UPT, UR6, 0xffff, UPT ;  /* 0x0000ffff0600788c */ /* 0x000fe2000bf04070 */
[----:B------:R-:W-:Y:S01]  /*6fa0*/  VIADD R0, R8, 0x1 ;  /* 0x0000000108007836 */ /* 0x000fe20000000000 */
[----:B------:R-:W-:-:S02]  /*6fb0*/  ULOP3.LUT UR9, UR7, 0x1, URZ, 0xfc, !UPT ;  /* 0x0000000107097892 */ /* 0x000fc4000f8efc3f */
[----:B------:R-:W-:Y:S02]  /*6fc0*/  ULOP3.LUT UR10, UR7, 0x2, URZ, 0xfc, !UPT ;  /* 0x00000002070a7892 */ /* 0x000fe4000f8efc3f */
[----:B------:R-:W-:Y:S02]  /*6fd0*/  USHF.L.U32 UR8, UR11, UR7, URZ ;  /* 0x000000070b087299 */ /* 0x000fe4000800063f */
[----:B------:R-:W-:Y:S02]  /*6fe0*/  ULOP3.LUT UR7, UR7, 0x3, URZ, 0xfc, !UPT ;  /* 0x0000000307077892 */ /* 0x000fe4000f8efc3f */
[----:B------:R-:W-:Y:S02]  /*6ff0*/  USHF.L.U32 UR9, UR11, UR9, URZ ;  /* 0x000000090b097299 */ /* 0x000fe4000800063f */
[----:B------:R-:W-:Y:S02]  /*7000*/  USHF.L.U32 UR10, UR11, UR10, URZ ;  /* 0x0000000a0b0a7299 */ /* 0x000fe4000800063f */
[----:B------:R-:W-:-:S02]  /*7010*/  USEL UR6, UR6, 0xffff, !UP0 ;  /* 0x0000ffff06067887 */ /* 0x000fc4000c000000 */
[----:B------:R-:W-:Y:S02]  /*7020*/  USHF.L.U32 UR7, UR11, UR7, URZ ;  /* 0x000000070b077299 */ /* 0x000fe4000800063f */
[----:B------:R-:W-:Y:S02]  /*7030*/  ULOP3.LUT UR8, UR10, UR8, UR9, 0xfe, !UPT ;  /* 0x000000080a087292 */ /* 0x000fe4000f8efe09 */
[----:B------:R-:W-:Y:S02]  /*7040*/  ULOP3.LUT UR6, UR6, 0xffff, URZ, 0xc0, !UPT ;  /* 0x0000ffff06067892 */ /* 0x000fe4000f8ec03f */
[----:B------:R-:W-:Y:S02]  /*7050*/  ULOP3.LUT UR13, UR13, 0x30, URZ, 0xc0, !UPT ;  /* 0x000000300d0d7892 */ /* 0x000fe4000f8ec03f */
[----:B------:R-:W-:Y:S02]  /*7060*/  ULOP3.LUT UR22, UR8, UR7, URZ, 0xfc, !UPT ;  /* 0x0000000708167292 */ /* 0x000fe4000f8efc3f */
[----:B------:R-:W-:-:S12]  /*7070*/  USHF.L.U32 UR23, UR23, UR6, URZ ;  /* 0x0000000617177299 */ /* 0x000fd8000800063f */
.L_x_177:
[----:B------:R-:W-:-:S03]  /*7080*/  UMOV UR6, 0xffffffff ;  /* 0xffffffff00067882 */ /* 0x000fc60000000000 */
[----:B------:R-:W-:Y:S05]  /*7090*/  BRA.DIV UR6, `(.L_x_167) ;  /* 0x0000000e06dc7947 */ /* 0x000fea000b800000 */
[----:B------:R-:W-:-:S13]  /*70a0*/  ELECT P6, URZ, PT ;  /* 0x00000000003f782f */ /* 0x000fda00038c0000 */
.L_x_188:
[----:B------:R-:W-:Y:S04]  /*70b0*/  BSSY B1, `(.L_x_168) ;  /* 0x0000047000017945 */ /* 0x000fe80003800000 */
[----:B------:R-:W-:Y:S05]  /*70c0*/  @!P6 BRA `(.L_x_169) ;  /* 0x000000040014e947 */ /* 0x000fea0003800000 */
[----:B------:R-:W0:Y:S02]  /*70d0*/  LDC R4, c[0x0][0x28c] ;  /* 0x0000a300ff047b82 */ /* 0x000e240000000800 */
[----:B0-----:R-:W-:-:S13]  /*70e0*/  ISETP.GE.AND P0, PT, R4, 0x1, PT ;  /* 0x000000010400780c */ /* 0x001fda0003f06270 */
[----:B------:R-:W-:Y:S05]  /*70f0*/  @!P0 BRA `(.L_x_169) ;  /* 0x0000000400088947 */ /* 0x000fea0003800000 */
[----:B------:R-:W-:Y:S01]  /*7100*/  LEA R13, R13, UR30, 0x1 ;  /* 0x0000001e0d0d7c11 */ /* 0x000fe2000f8e08ff */
[----:B------:R-:W-:Y:S02]  /*7110*/  IMAD.SHL.U32 R19, R19, 0x80, RZ ;  /* 0x0000008013137824 */ /* 0x000fe400078e00ff */
[----:B------:R-:W-:Y:S02]  /*7120*/  IMAD.MOV.U32 R21, RZ, RZ, RZ ;  /* 0x000000ffff157224 */ /* 0x000fe400078e00ff */
[----:B------:R-:W-:Y:S02]  /*7130*/  IMAD.U32 R23, RZ, RZ, UR13 ;  /* 0x0000000dff177e24 */ /* 0x000fe4000f8e00ff */
[----:B------:R-:W-:Y:S02]  /*7140*/  IMAD.MOV.U32 R4, RZ, RZ, R0 ;  /* 0x000000ffff047224 */ /* 0x000fe400078e0000 */
[----:B------:R-:W-:Y:S02]  /*7150*/  IMAD.MOV.U32 R5, RZ, RZ, R10 ;  /* 0x000000ffff057224 */ /* 0x000fe400078e000a */
[----:B------:R-:W-:-:S02]  /*7160*/  IMAD.MOV.U32 R7, RZ, RZ, R9 ;  /* 0x000000ffff077224 */ /* 0x000fc400078e0009 */
[----:B------:R-:W-:Y:S02]  /*7170*/  IMAD.SHL.U32 R15, R13, 0x40, RZ ;  /* 0x000000400d0f7824 */ /* 0x000fe400078e00ff */
[----:B------:R-:W-:-:S07]  /*7180*/  VIADD R24, R19, 0x40 ;  /* 0x0000004013187836 */ /* 0x000fce0000000000 */
.L_x_172:
[----:B------:R-:W0:Y:S01]  /*7190*/  S2R R14, SR_CgaCtaId ;  /* 0x00000000000e7919 */ /* 0x000e220000008800 */
[----:B------:R-:W-:Y:S02]  /*71a0*/  MOV R13, 0x400 ;  /* 0x00000400000d7802 */ /* 0x000fe40000000f00 */
[----:B------:R-:W-:Y:S02]  /*71b0*/  ISETP.NE.AND P1, PT, R11, RZ, PT ;  /* 0x000000ff0b00720c */ /* 0x000fe40003f25270 */
[----:B0-----:R-:W-:Y:S02]  /*71c0*/  LEA R22, R14, R13, 0x18 ;  /* 0x0000000d0e167211 */ /* 0x001fe400078ec0ff */
[----:B------:R-:W-:-:S09]  /*71d0*/  SHF.L.U32 R13, R5, 0x1f, RZ ;  /* 0x0000001f050d7819 */ /* 0x000fd200000006ff */
[----:B------:R-:W0:Y:S01]  /*71e0*/  @!P1 LDC R14, c[0x0][0x500] ;  /* 0x00014000ff0e9b82 */ /* 0x000e220000000800 */
[----:B------:R-:W-:-:S04]  /*71f0*/  IMAD R20, R7, 0x8, R22 ;  /* 0x0000000807147824 */ /* 0x000fc800078e0216 */
[----:B------:R-:W1:Y:S02]  /*7200*/  SYNCS.PHASECHK.TRANS64.TRYWAIT P0, [R20+URZ+0x20], R13 ;  /* 0x0000200d140075a7 */ /* 0x000e64000800017f */
[----:B-1----:R-:W-:Y:S05]  /*7210*/  @!P0 BRA `(.L_x_170) ;  /* 0x0000000c009c8947 */ /* 0x002fea0003800000 */
.L_x_189:
[----:B-1----:R-:W-:Y:S01]  /*7220*/  PRMT R13, R12, 0x9910, RZ ;  /* 0x000099100c0d7816 */ /* 0x002fe200000000ff */
[----:B0-----:R0:W-:Y:S03]  /*7230*/  @!P1 SYNCS.ARRIVE.TRANS64 RZ, [R20+URZ], R14 ;  /* 0x0000000e14ff99a7 */ /* 0x0011e6000800003f */
[----:B------:R-:W-:-:S13]  /*7240*/  ISETP.NE.AND P0, PT, R13, 0x2, PT ;  /* 0x000000020d00780c */ /* 0x000fda0003f05270 */
[----:B0-----:R-:W-:Y:S05]  /*7250*/  @P0 BRA `(.L_x_171) ;  /* 0x0000000000040947 */ /* 0x001fea0003800000 */
[----:B------:R-:W-:Y:S01]  /*7260*/  BPT.TRAP 0x1 ;  /* 0x000000040000795c */ /* 0x000fe20000300000 */
.L_x_171:
[----:B------:R-:W-:Y:S01]  /*7270*/  R2UR UR8, R7 ;  /* 0x00000000070872ca */ /* 0x000fe200000e0000 */
[----:B------:R-:W-:Y:S01]  /*7280*/  VIADD R4, R4, 0xffffffff ;  /* 0xffffffff04047836 */ /* 0x000fe20000000000 */
[----:B------:R-:W-:Y:S01]  /*7290*/  R2UR UR10, R22 ;  /* 0x00000000160a72ca */ /* 0x000fe200000e0000 */
[----:B------:R-:W-:Y:S01]  /*72a0*/  UIADD3 UR14, UP0, UR32, 0xf0, URZ ;  /* 0x000000f0200e7890 */ /* 0x000fe2000ff1e03f */
[----:B------:R-:W-:Y:S01]  /*72b0*/  R2UR UR25, R20 ;  /* 0x00000000141972ca */ /* 0x000fe200000e0000 */
[----:B------:R-:W-:Y:S01]  /*72c0*/  UIADD3 UR34, UP1, UR32, 0x1f0, URZ ;  /* 0x000001f020227890 */ /* 0x000fe2000ff3e03f */
[----:B------:R-:W-:Y:S01]  /*72d0*/  R2UR UR28, R6 ;  /* 0x00000000061c72ca */ /* 0x000fe200000e0000 */
[----:B------:R-:W-:Y:S01]  /*72e0*/  UIADD3.X UR15, URZ, UR33, URZ, UP0, !UPT ;  /* 0x000000213f0f7290 */ /* 0x000fe200087fe43f */
[----:B------:R-:W-:Y:S01]  /*72f0*/  R2UR UR26, R21 ;  /* 0x00000000151a72ca */ /* 0x000fe200000e0000 */
[----:B------:R-:W-:Y:S01]  /*7300*/  UPRMT UR29, URZ, 0x5410, UR23 ;  /* 0x000054103f1d7896 */ /* 0x000fe20008000017 */
[----:B------:R-:W-:Y:S01]  /*7310*/  R2UR UR19, R23 ;  /* 0x00000000171372ca */ /* 0x000fe200000e0000 */
[----:B------:R-:W-:Y:S01]  /*7320*/  UIADD3.X UR35, URZ, UR33, URZ, UP1, !UPT ;  /* 0x000000213f237290 */ /* 0x000fe20008ffe43f */
[----:B------:R-:W-:Y:S01]  /*7330*/  R2UR UR27, R15 ;  /* 0x000000000f1b72ca */ /* 0x000fe200000e0000 */
[----:B------:R-:W-:Y:S01]  /*7340*/  USHF.L.U32 UR8, UR8, 0xd, URZ ;  /* 0x0000000d08087899 */ /* 0x000fe2000800063f */
[----:B------:R-:W-:Y:S01]  /*7350*/  R2UR UR18, R19 ;  /* 0x00000000131272ca */ /* 0x000fe200000e0000 */
[----:B------:R-:W-:Y:S01]  /*7360*/  UPRMT UR38, URZ, 0x5410, UR22 ;  /* 0x000054103f267896 */ /* 0x000fe20008000016 */
[----:B------:R-:W-:Y:S01]  /*7370*/  ISETP.GT.AND P1, PT, R4, 0x1, PT ;  /* 0x000000010400780c */ /* 0x000fe20003f24270 */
[----:B------:R-:W-:Y:S01]  /*7380*/  ULEA UR9, UR30, UR8, 0xc ;  /* 0x000000081e097291 */ /* 0x000fe2000f8e603f */
[----:B------:R-:W-:Y:S01]  /*7390*/  VIADD R7, R7, 0x1 ;  /* 0x0000000107077836 */ /* 0x000fe20000000000 */
[----:B------:R-:W-:Y:S01]  /*73a0*/  ULOP3.LUT UR8, UR8, 0xc00, UR31, 0xf8, !UPT ;  /* 0x00000c0008087892 */ /* 0x000fe2000f8ef81f */
[----:B------:R-:W-:Y:S01]  /*73b0*/  VIADD R23, R23, 0x40 ;  /* 0x0000004017177836 */ /* 0x000fe20000000000 */
[----:B------:R-:W-:Y:S01]  /*73c0*/  ULEA UR9, UR9, UR10, 0x1 ;  /* 0x0000000a09097291 */ /* 0x000fe2000f8e083f */
[----:B------:R-:W-:Y:S01]  /*73d0*/  VIADD R21, R21, 0x40 ;  /* 0x0000004015157836 */ /* 0x000fe20000000000 */
[----:B------:R-:W-:Y:S01]  /*73e0*/  ULEA UR8, UR8, UR10, 0x1 ;  /* 0x0000000a08087291 */ /* 0x000fe2000f8e083f */
[----:B------:R-:W-:Y:S01]  /*73f0*/  R2UR UR10, R24 ;  /* 0x00000000180a72ca */ /* 0x000fe200000e0000 */
[----:B------:R-:W-:Y:S01]  /*7400*/  UIADD3 UR24, UR9, 0x100, URZ ;  /* 0x0000010009187890 */ /* 0x000fe2000fffe03f */
[----:B------:R-:W-:Y:S01]  /*7410*/  ISETP.NE.AND P0, PT, R7, 0x4, PT ;  /* 0x000000040700780c */ /* 0x000fe20003f05270 */
[----:B------:R-:W-:-:S02]  /*7420*/  UIADD3 UR16, UR8, 0x10100, URZ ;  /* 0x0001010008107890 */ /* 0x000fc4000fffe03f */
[----:B------:R-:W-:Y:S01]  /*7430*/  UIADD3 UR8, UR8, 0x12100, URZ ;  /* 0x0001210008087890 */ /* 0x000fe2000fffe03f */
[----:B------:R-:W-:Y:S01]  /*7440*/  SEL R14, RZ, 0x1, P0 ;  /* 0x00000001ff0e7807 */ /* 0x000fe20000000000 */
[----:B------:R-:W-:Y:S01]  /*7450*/  UMOV UR6, 0x0 ;  /* 0x0000000000067882 */ /* 0x000fe20000000000 */
[----:B------:R-:W-:Y:S01]  /*7460*/  UMOV UR7, 0x10000000 ;  /* 0x1000000000077882 */ /* 0x000fe20000000000 */
[----:B------:R-:W-:Y:S01]  /*7470*/  UMOV UR17, UR25 ;  /* 0x0000001900117c82 */ /* 0x000fe20008000000 */
[----:B------:R-:W-:Y:S01]  /*7480*/  UMOV UR20, UR28 ;  /* 0x0000001c00147c82 */ /* 0x000fe20008000000 */
[----:B------:R-:W-:Y:S01]  /*7490*/  UMOV UR9, UR25 ;  /* 0x0000001900097c82 */ /* 0x000fe20008000000 */
[----:B------:R-:W-:Y:S01]  /*74a0*/  UMOV UR11, UR19 ;  /* 0x00000013000b7c82 */ /* 0x000fe20008000000 */
[----:B------:R0:W-:Y:S01]  /*74b0*/  UTMALDG.3D.MULTICAST [UR24], [UR14], UR29, desc[UR6] ;  /* 0x000006180e0073b4 */ /* 0x0001e2000801181d */
[----:B------:R-:W-:Y:S01]  /*74c0*/  UMOV UR12, UR28 ;  /* 0x0000001c000c7c82 */ /* 0x000fe20008000000 */
[----:B------:R-:W-:-:S02]  /*74d0*/  LOP3.LUT R5, R5, R14, RZ, 0x3c, !PT ;  /* 0x0000000e05057212 */ /* 0x000fc400078e3cff */
[----:B------:R-:W-:Y:S01]  /*74e0*/  SEL R7, R7, RZ, P0 ;  /* 0x000000ff07077207 */ /* 0x000fe20000000000 */
[----:B------:R0:W-:Y:S01]  /*74f0*/  UTMALDG.3D.MULTICAST [UR16], [UR34], UR38, desc[UR6] ;  /* 0x00000610220073b4 */ /* 0x0001e20008011826 */
[----:B------:R0:W-:Y:S02]  /*7500*/  UTMALDG.3D.MULTICAST [UR8], [UR34], UR38, desc[UR6] ;  /* 0x00000608220073b4 */ /* 0x0001e40008011826 */
[----:B0-----:R-:W-:Y:S05]  /*7510*/  @P1 BRA `(.L_x_172) ;  /* 0xfffffffc001c1947 */ /* 0x001fea000383ffff */
.L_x_169:
[----:B------:R-:W-:Y:S05]  /*7520*/  BSYNC B1 ;  /* 0x0000000000017941 */ /* 0x000fea0003800000 */
.L_x_168:
[----:B------:R-:W-:Y:S01]  /*7530*/  LOP3.LUT P1, RZ, R3, 0xff, RZ, 0xc0, !PT ;  /* 0x000000ff03ff7812 */ /* 0x000fe2000782c0ff */
[----:B------:R-:W-:Y:S01]  /*7540*/  IMAD.IADD R9, R8, 0x1, R9 ;  /* 0x0000000108097824 */ /* 0x000fe200078e0209 */
[----:B------:R-:W-:Y:S01]  /*7550*/  IADD3 R16, P2, R16, UR36, RZ ;  /* 0x0000002410107c10 */ /* 0x000fe2000ff5e0ff */
[----:B------:R-:W-:Y:S01]  /*7560*/  ULDC.64 UR6, c[0x0][0x650] ;  /* 0x0001940000067ab9 */ /* 0x000fe20000000a00 */
[----:B------:R-:W-:Y:S01]  /*7570*/  BSSY B1, `(.L_x_173) ;  /* 0x000006c000017945 */ /* 0x000fe20003800000 */
[----:B------:R-:W-:Y:S01]  /*7580*/  IMAD.MOV.U32 R13, RZ, RZ, -0x1 ;  /* 0xffffffffff0d7424 */ /* 0x000fe200078e00ff */
[----:B------:R-:W-:Y:S01]  /*7590*/  SHF.R.U32.HI R3, RZ, 0x2, R9 ;  /* 0x00000002ff037819 */ /* 0x000fe20000011609 */
[----:B------:R-:W-:Y:S01]  /*75a0*/  IMAD.MOV.U32 R19, RZ, RZ, -0x1 ;  /* 0xffffffffff137424 */ /* 0x000fe200078e00ff */
[----:B------:R-:W-:Y:S01]  /*75b0*/  ISETP.GT.U32.AND P0, PT, R9, 0x3, PT ;  /* 0x000000030900780c */ /* 0x000fe20003f04070 */
[----:B------:R-:W-:Y:S01]  /*75c0*/  IMAD.MOV.U32 R6, RZ, RZ, -0x1 ;  /* 0xffffffffff067424 */ /* 0x000fe200078e00ff */
[----:B------:R-:W-:-:S02]  /*75d0*/  LOP3.LUT R3, R3, 0x1, RZ, 0xc0, !PT ;  /* 0x0000000103037812 */ /* 0x000fc400078ec0ff */
[----:B------:R-:W-:Y:S01]  /*75e0*/  ISETP.LT.U32.AND P0, PT, R8, 0x4, P0 ;  /* 0x000000040800780c */ /* 0x000fe20000701070 */
[----:B------:R-:W0:Y:S01]  /*75f0*/  @P1 S2R R5, SR_CgaCtaId ;  /* 0x0000000000051919 */ /* 0x000e220000008800 */
[----:B------:R-:W-:Y:S02]  /*7600*/  @P1 MOV R4, 0x400 ;  /* 0x0000040000041802 */ /* 0x000fe40000000f00 */
[----:B------:R-:W-:Y:S02]  /*7610*/  IADD3.X R17, R17, UR42, RZ, P2, !PT ;  /* 0x0000002a11117c10 */ /* 0x000fe400097fe4ff */
[----:B------:R-:W-:Y:S02]  /*7620*/  ISETP.GE.U32.AND P2, PT, R16, UR6, PT ;  /* 0x0000000610007c0c */ /* 0x000fe4000bf46070 */
[----:B------:R-:W-:Y:S02]  /*7630*/  LOP3.LUT R9, R9, 0x3, RZ, 0xc0, !PT ;  /* 0x0000000309097812 */ /* 0x000fe400078ec0ff */
[----:B0-----:R-:W-:-:S04]  /*7640*/  @P1 LEA R4, R5, R4, 0x18 ;  /* 0x0000000405041211 */ /* 0x001fc800078ec0ff */
[----:B------:R0:W-:Y:S01]  /*7650*/  @P1 SYNCS.ARRIVE.TRANS64.A1T0 RZ, [R4+URZ+0x58], RZ ;  /* 0x000058ff04ff19a7 */ /* 0x0001e2000810003f */
[----:B------:R-:W-:Y:S02]  /*7660*/  ISETP.NE.U32.AND P1, PT, R3, 0x1, PT ;  /* 0x000000010300780c */ /* 0x000fe40003f25070 */
[----:B------:R-:W-:Y:S02]  /*7670*/  SEL R3, RZ, 0x1, !P0 ;  /* 0x00000001ff037807 */ /* 0x000fe40004000000 */
[----:B------:R-:W-:Y:S02]  /*7680*/  ISETP.GE.U32.AND.EX P0, PT, R17, UR7, PT, P2 ;  /* 0x0000000711007c0c */ /* 0x000fe4000bf06120 */
[----:B------:R-:W-:-:S04]  /*7690*/  ISETP.GT.U32.AND P1, PT, R8, 0x3, !P1 ;  /* 0x000000030800780c */ /* 0x000fc80004f24070 */
[----:B0-----:R-:W-:-:S04]  /*76a0*/  SEL R4, RZ, 0x1, !P1 ;  /* 0x00000001ff047807 */ /* 0x001fc80004800000 */
[--C-:B------:R-:W-:Y:S02]  /*76b0*/  LOP3.LUT R10, R4, R10, R3.reuse, 0x96, !PT ;  /* 0x0000000a040a7212 */ /* 0x100fe400078e9603 */
[----:B------:R-:W-:Y:S02]  /*76c0*/  PRMT R4, RZ, 0x7610, R4 ;  /* 0x00007610ff047816 */ /* 0x000fe40000000004 */
[----:B------:R-:W-:Y:S01]  /*76d0*/  PRMT R3, RZ, 0x7610, R3 ;  /* 0x00007610ff037816 */ /* 0x000fe20000000003 */
[----:B------:R-:W-:Y:S06]  /*76e0*/  @P0 BRA `(.L_x_174) ;  /* 0x0000000400500947 */ /* 0x000fec0003800000 */
[----:B------:R-:W0:Y:S01]  /*76f0*/  S2R R15, SR_CTAID.X ;  /* 0x00000000000f7919 */ /* 0x000e220000002500 */
[----:B------:R-:W-:Y:S01]  /*7700*/  ULDC.64 UR6, c[0x0][0x628] ;  /* 0x00018a0000067ab9 */ /* 0x000fe20000000a00 */
[----:B------:R-:W1:Y:S01]  /*7710*/  LDC R20, c[0x0][0x144] ;  /* 0x00005100ff147b82 */ /* 0x000e620000000800 */
[----:B------:R-:W-:Y:S01]  /*7720*/  ISETP.NE.U32.AND P0, PT, RZ, UR6, PT ;  /* 0x00000006ff007c0c */ /* 0x000fe2000bf05070 */
[----:B------:R-:W2:Y:S01]  /*7730*/  S2R R13, SR_CTAID.Y ;  /* 0x00000000000d7919 */ /* 0x000ea20000002600 */
[----:B------:R-:W-:Y:S01]  /*7740*/  ULDC UR8, c[0x0][0x150] ;  /* 0x0000540000087ab9 */ /* 0x000fe20000000800 */
[----:B------:R-:W-:Y:S01]  /*7750*/  ULDC UR9, c[0x0][0x630] ;  /* 0x00018c0000097ab9 */ /* 0x000fe20000000800 */
[----:B------:R-:W-:Y:S01]  /*7760*/  ISETP.NE.AND.EX P0, PT, RZ, UR7, PT, P0 ;  /* 0x00000007ff007c0c */ /* 0x000fe2000bf05300 */
[----:B------:R-:W-:Y:S01]  /*7770*/  IMAD.MOV.U32 R4, RZ, RZ, R16 ;  /* 0x000000ffff047224 */ /* 0x000fe200078e0010 */
[----:B0-----:R-:W-:-:S05]  /*7780*/  I2FP.F32.U32 R5, R15 ;  /* 0x0000000f00057245 */ /* 0x001fca0000201000 */
[----:B------:R-:W-:Y:S01]  /*7790*/  FMUL R21, R5, UR8 ;  /* 0x0000000805157c20 */ /* 0x000fe20008400000 */
[----:B------:R-:W-:-:S05]  /*77a0*/  IMAD.MOV.U32 R5, RZ, RZ, R17 ;  /* 0x000000ffff057224 */ /* 0x000fca00078e0011 */
[----:B--2---:R-:W-:Y:S05]  /*77b0*/  @!P0 BRA `(.L_x_175) ;  /* 0x0000000000288947 */ /* 0x004fea0003800000 */
[----:B------:R-:W-:Y:S02]  /*77c0*/  ULDC UR8, c[0x0][0x634] ;  /* 0x00018d0000087ab9 */ /* 0x000fe40000000800 */
[----:B------:R-:W-:-:S05]  /*77d0*/  IADD3 R5, P0, R16, UR8, RZ ;  /* 0x0000000810057c10 */ /* 0x000fca000ff1e0ff */
[----:B------:R-:W-:-:S04]  /*77e0*/  IMAD.X R19, RZ, RZ, R17, P0 ;  /* 0x000000ffff137224 */ /* 0x000fc800000e0611 */
[----:B------:R-:W-:-:S04]  /*77f0*/  IMAD.WIDE.U32 R6, R19, UR6, RZ ;  /* 0x0000000613067c25 */ /* 0x000fc8000f8e00ff */
[----:B------:R-:W-:-:S04]  /*7800*/  IMAD.WIDE.U32 R6, P0, R5, UR7, R6 ;  /* 0x0000000705067c25 */ /* 0x000fc8000f800006 */
[----:B------:R-:W-:-:S04]  /*7810*/  IMAD.WIDE.U32 R4, R5, UR6, RZ ;  /* 0x0000000605047c25 */ /* 0x000fc8000f8e00ff */
[----:B------:R-:W-:Y:S01]  /*7820*/  IMAD.MOV.U32 R4, RZ, RZ, R7 ;  /* 0x000000ffff047224 */ /* 0x000fe200078e0007 */
[----:B------:R-:W-:Y:S01]  /*7830*/  IADD3 RZ, P1, R5, R6, RZ ;  /* 0x0000000605ff7210 */ /* 0x000fe20007f3e0ff */
[----:B------:R-:W-:-:S04]  /*7840*/  IMAD.X R5, RZ, RZ, RZ, P0 ;  /* 0x000000ffff057224 */ /* 0x000fc800000e06ff */
[----:B------:R-:W-:-:S08]  /*7850*/  IMAD.WIDE.U32.X R4, R19, UR7, R4, P1 ;  /* 0x0000000713047c25 */ /* 0x000fd000088e0404 */
.L_x_175:
[--C-:B------:R-:W-:Y:S01]  /*7860*/  SHF.R.U64 R14, R4, UR9, R5.reuse ;  /* 0x00000009040e7c19 */ /* 0x100fe20008001205 */
[----:B------:R-:W0:Y:S01]  /*7870*/  F2I.U32.TRUNC.NTZ R21, R21 ;  /* 0x0000001500157305 */ /* 0x000e22000020f000 */
[----:B------:R-:W-:Y:S01]  /*7880*/  SHF.R.U32.HI R4, RZ, UR9, R5 ;  /* 0x00000009ff047c19 */ /* 0x000fe20008011605 */
[----:B------:R-:W-:Y:S01]  /*7890*/  ULDC.64 UR6, c[0x0][0x620] ;  /* 0x0001880000067ab9 */ /* 0x000fe20000000a00 */
[----:B------:R-:W-:Y:S01]  /*78a0*/  IADD3 R7, P0, RZ, -R14, RZ ;  /* 0x8000000eff077210 */ /* 0x000fe20007f1e0ff */
[----:B------:R-:W-:Y:S01]  /*78b0*/  ULDC.64 UR8, c[0x0][0x640] ;  /* 0x0001900000087ab9 */ /* 0x000fe20000000a00 */
[----:B------:R-:W2:Y:S03]  /*78c0*/  LDC R22, c[0x0][0x148] ;  /* 0x00005200ff167b82 */ /* 0x000ea60000000800 */
[----:B------:R-:W-:Y:S01]  /*78d0*/  IMAD.X R4, RZ, RZ, ~R4, P0 ;  /* 0x000000ffff047224 */ /* 0x000fe200000e0e04 */
[----:B------:R-:W-:-:S03]  /*78e0*/  ISETP.NE.U32.AND P0, PT, RZ, UR8, PT ;  /* 0x00000008ff007c0c */ /* 0x000fc6000bf05070 */
[----:B------:R-:W-:Y:S01]  /*78f0*/  IMAD R6, R4, UR6, RZ ;  /* 0x0000000604067c24 */ /* 0x000fe2000f8e02ff */
[----:B------:R-:W-:Y:S01]  /*7900*/  ISETP.NE.AND.EX P0, PT, RZ, UR9, PT, P0 ;  /* 0x00000009ff007c0c */ /* 0x000fe2000bf05300 */
[----:B------:R-:W-:Y:S01]  /*7910*/  IMAD.WIDE.U32 R4, R7, UR6, R16 ;  /* 0x0000000607047c25 */ /* 0x000fe2000f8e0010 */
[----:B------:R-:W-:-:S03]  /*7920*/  ULDC UR6, c[0x0][0x618] ;  /* 0x0001860000067ab9 */ /* 0x000fc60000000800 */
[----:B------:R-:W-:Y:S01]  /*7930*/  IMAD R7, R7, UR7, R6 ;  /* 0x0000000707077c24 */ /* 0x000fe2000f8e0206 */
[----:B------:R-:W-:Y:S01]  /*7940*/  ULDC UR7, c[0x0][0x154] ;  /* 0x0000550000077ab9 */ /* 0x000fe20000000800 */
[----:B0-----:R-:W-:Y:S02]  /*7950*/  IMAD.MOV R6, RZ, RZ, -R21 ;  /* 0x000000ffff067224 */ /* 0x001fe400078e0a15 */
[----:B------:R-:W-:Y:S02]  /*7960*/  IMAD.IADD R5, R5, 0x1, R7 ;  /* 0x0000000105057824 */ /* 0x000fe400078e0207 */
[----:B-1----:R-:W-:Y:S01]  /*7970*/  IMAD R15, R20, R6, R15 ;  /* 0x00000006140f7224 */ /* 0x002fe200078e020f */
[----:B------:R-:W-:Y:S02]  /*7980*/  I2FP.F32.U32 R6, R13 ;  /* 0x0000000d00067245 */ /* 0x000fe40000201000 */
[--C-:B------:R-:W-:Y:S02]  /*7990*/  SHF.R.U64 R19, R4, UR6, R5.reuse ;  /* 0x0000000604137c19 */ /* 0x100fe40008001205 */
[----:B------:R-:W-:Y:S01]  /*79a0*/  SHF.R.U32.HI R4, RZ, UR6, R5 ;  /* 0x00000006ff047c19 */ /* 0x000fe20008011605 */
[----:B------:R-:W-:Y:S01]  /*79b0*/  FMUL R6, R6, UR7 ;  /* 0x0000000706067c20 */ /* 0x000fe20008400000 */
[----:B------:R-:W-:-:S02]  /*79c0*/  ULDC UR6, c[0x0][0x608] ;  /* 0x0001820000067ab9 */ /* 0x000fc40000000800 */
[--C-:B------:R-:W-:Y:S01]  /*79d0*/  SHF.R.U64 R21, R19, UR6, R4.reuse ;  /* 0x0000000613157c19 */ /* 0x100fe20008001204 */
[----:B------:R0:W1:Y:S01]  /*79e0*/  F2I.U32.TRUNC.NTZ R24, R6 ;  /* 0x0000000600187305 */ /* 0x000062000020f000 */
[----:B------:R-:W-:Y:S01]  /*79f0*/  SHF.R.U32.HI R4, RZ, UR6, R4 ;  /* 0x00000006ff047c19 */ /* 0x000fe20008011604 */
[----:B------:R-:W-:-:S03]  /*7a00*/  ULDC UR6, c[0x0][0x658] ;  /* 0x0001960000067ab9 */ /* 0x000fc60000000800 */
[--C-:B------:R-:W-:Y:S02]  /*7a10*/  SHF.R.U64 R20, R21, UR6, R4.reuse ;  /* 0x0000000615147c19 */ /* 0x100fe40008001204 */
[----:B------:R-:W-:-:S03]  /*7a20*/  SHF.R.U32.HI R23, RZ, UR6, R4 ;  /* 0x00000006ff177c19 */ /* 0x000fc60008011604 */
[----:B------:R-:W-:Y:S02]  /*7a30*/  IMAD.MOV.U32 R4, RZ, RZ, R20 ;  /* 0x000000ffff047224 */ /* 0x000fe400078e0014 */
[----:B------:R-:W-:Y:S01]  /*7a40*/  IMAD.MOV.U32 R5, RZ, RZ, R23 ;  /* 0x000000ffff057224 */ /* 0x000fe200078e0017 */
[----:B0-----:R-:W-:Y:S06]  /*7a50*/  @!P0 BRA `(.L_x_176) ;  /* 0x0000000000288947 */ /* 0x001fec0003800000 */
        /* <DEDUP_REMOVED lines=10> */
.L_x_176:
[----:B------:R-:W-:Y:S01]  /*7b00*/  ISETP.NE.AND P0, PT, R2, 0x1, PT ;  /* 0x000000010200780c */ /* 0x000fe20003f05270 */
[----:B------:R-:W-:Y:S01]  /*7b10*/  ULDC UR6, c[0x0][0x648] ;  /* 0x0001920000067ab9 */ /* 0x000fe20000000800 */
[----:B------:R-:W-:Y:S01]  /*7b20*/  LOP3.LUT R21, R21, UR21, RZ, 0xc0, !PT ;  /* 0x0000001515157c12 */ /* 0x000fe2000f8ec0ff */
[----:B-1----:R-:W-:Y:S01]  /*7b30*/  IMAD.MOV R24, RZ, RZ, -R24 ;  /* 0x000000ffff187224 */ /* 0x002fe200078e0a18 */
[----:B------:R-:W-:Y:S01]  /*7b40*/  SHF.R.U64 R4, R4, UR6, R5 ;  /* 0x0000000604047c19 */ /* 0x000fe20008001205 */
[----:B------:R-:W-:Y:S01]  /*7b50*/  ULDC UR6, c[0x0][0x638] ;  /* 0x00018e0000067ab9 */ /* 0x000fe20000000800 */
[----:B------:R-:W-:Y:S01]  /*7b60*/  LOP3.LUT R19, R19, UR4, RZ, 0xc0, !PT ;  /* 0x0000000413137c12 */ /* 0x000fe2000f8ec0ff */
[----:B------:R-:W-:Y:S01]  /*7b70*/  ULDC UR7, c[0x0][0x610] ;  /* 0x0001840000077ab9 */ /* 0x000fe20000000800 */
[----:B------:R-:W-:Y:S02]  /*7b80*/  IMAD.MOV.U32 R6, RZ, RZ, R14 ;  /* 0x000000ffff067224 */ /* 0x000fe400078e000e */
[----:B------:R-:W-:-:S02]  /*7b90*/  IMAD.MOV R5, RZ, RZ, -R4 ;  /* 0x000000ffff057224 */ /* 0x000fc400078e0a04 */
[----:B------:R-:W-:Y:S02]  /*7ba0*/  IMAD R4, R4, UR5, R21 ;  /* 0x0000000504047c24 */ /* 0x000fe4000f8e0215 */
[----:B--2---:R-:W-:Y:S02]  /*7bb0*/  @P0 IMAD R15, R22, R24, R13 ;  /* 0x00000018160f0224 */ /* 0x004fe400078e020d */
[----:B------:R-:W-:Y:S01]  /*7bc0*/  IMAD R20, R5, UR6, R20 ;  /* 0x0000000605147c24 */ /* 0x000fe2000f8e0214 */
[----:B------:R-:W-:Y:S01]  /*7bd0*/  ULDC UR6, c[0x0][0x600] ;  /* 0x0001800000067ab9 */ /* 0x000fe20000000800 */
[----:B------:R-:W-:Y:S02]  /*7be0*/  IMAD R15, R4, UR7, R15 ;  /* 0x00000007040f7c24 */ /* 0x000fe4000f8e020f */
[----:B------:R-:W-:Y:S02]  /*7bf0*/  IMAD R20, R20, UR6, R19 ;  /* 0x0000000614147c24 */ /* 0x000fe4000f8e0213 */
[----:B------:R-:W-:-:S03]  /*7c00*/  IMAD.MOV.U32 R4, RZ, RZ, 0x1 ;  /* 0x00000001ff047424 */ /* 0x000fc600078e00ff */
[----:B------:R-:W-:Y:S02]  /*7c10*/  SEL R19, R20, R15, !P0 ;  /* 0x0000000f14137207 */ /* 0x000fe40004000000 */
[----:B------:R-:W-:-:S07]  /*7c20*/  SEL R13, R15, R20, !P0 ;  /* 0x000000140f0d7207 */ /* 0x000fce0004000000 */
.L_x_174:
[----:B------:R-:W-:Y:S05]  /*7c30*/  BSYNC B1 ;  /* 0x0000000000017941 */ /* 0x000fea0003800000 */
.L_x_173:
[----:B------:R-:W-:-:S13]  /*7c40*/  LOP3.LUT P0, RZ, R4, 0xff, RZ, 0xc0, !PT ;  /* 0x000000ff04ff7812 */ /* 0x000fda000780c0ff */
[----:B------:R-:W-:Y:S05]  /*7c50*/  @P0 BRA `(.L_x_177) ;  /* 0xfffffff400080947 */ /* 0x000fea000383ffff */
[----:B------:R-:W-:Y:S05]  /*7c60*/  BSYNC B0 ;  /* 0x0000000000007941 */ /* 0x000fea0003800000 */
.L_x_166:
[----:B------:R-:W-:-:S03]  /*7c70*/  UMOV UR6, 0xffffffff ;  /* 0xffffffff00067882 */ /* 0x000fc60000000000 */
[----:B------:R-:W-:Y:S05]  /*7c80*/  BRA.DIV UR6, `(.L_x_178) ;  /* 0x0000000606147947 */ /* 0x000fea000b800000 */
[----:B------:R-:W-:-:S13]  /*7c90*/  ELECT P6, URZ, PT ;  /* 0x00000000003f782f */ /* 0x000fda00038c0000 */
.L_x_192:
[----:B------:R-:W-:Y:S04]  /*7ca0*/  BSSY B0, `(.L_x_179) ;  /* 0x000002b000007945 */ /* 0x000fe80003800000 */
[----:B------:R-:W-:Y:S05]  /*7cb0*/  @!P6 BRA `(.L_x_180) ;  /* 0x0000000000a4e947 */ /* 0x000fea0003800000 */
[----:B------:R-:W-:-:S04]  /*7cc0*/  LOP3.LUT R18, R18, 0x2, RZ, 0xfc, !PT ;  /* 0x0000000212127812 */ /* 0x000fc800078efcff */
[----:B------:R-:W-:-:S13]  /*7cd0*/  ISETP.NE.AND P0, PT, R18, 0x3, PT ;  /* 0x000000031200780c */ /* 0x000fda0003f05270 */
[----:B------:R-:W-:Y:S05]  /*7ce0*/  @!P0 BRA `(.L_x_181) ;  /* 0x0000000000048947 */ /* 0x000fea0003800000 */
[----:B------:R-:W-:Y:S01]  /*7cf0*/  BPT.TRAP 0x1 ;  /* 0x000000040000795c */ /* 0x000fe20000300000 */
.L_x_181:
[----:B------:R-:W0:Y:S01]  /*7d00*/  S2R R3, SR_CgaCtaId ;  /* 0x0000000000037919 */ /* 0x000e220000008800 */
[----:B------:R-:W-:Y:S02]  /*7d10*/  MOV R0, 0x400 ;  /* 0x0000040000007802 */ /* 0x000fe40000000f00 */
[----:B------:R-:W-:Y:S02]  /*7d20*/  SHF.L.U32 R2, R10, 0x1f, RZ ;  /* 0x0000001f0a027819 */ /* 0x000fe400000006ff */
[----:B0-----:R-:W-:-:S05]  /*7d30*/  LEA R0, R3, R0, 0x18 ;  /* 0x0000000003007211 */ /* 0x001fca00078ec0ff */
[----:B------:R-:W-:-:S04]  /*7d40*/  VIADD R0, R0, 0x20 ;  /* 0x0000002000007836 */ /* 0x000fc80000000000 */
[C---:B------:R-:W-:Y:S02]  /*7d50*/  IMAD R5, R9.reuse, 0x8, R0 ;  /* 0x0000000809057824 */ /* 0x040fe400078e0200 */
[----:B------:R-:W-:Y:S02]  /*7d60*/  VIADD R9, R9, 0x1 ;  /* 0x0000000109097836 */ /* 0x000fe40000000000 */
[----:B------:R-:W0:Y:S03]  /*7d70*/  SYNCS.PHASECHK.TRANS64.TRYWAIT P0, [R5+URZ], R2 ;  /* 0x00000002050075a7 */ /* 0x000e26000800017f */
[----:B------:R-:W-:-:S04]  /*7d80*/  ISETP.NE.AND P1, PT, R9, 0x4, PT ;  /* 0x000000040900780c */ /* 0x000fc80003f25270 */
[----:B------:R-:W-:Y:S02]  /*7d90*/  SEL R3, RZ, 0x1, P1 ;  /* 0x00000001ff037807 */ /* 0x000fe40000800000 */
[----:B------:R-:W-:Y:S02]  /*7da0*/  SEL R9, R9, RZ, P1 ;  /* 0x000000ff09097207 */ /* 0x000fe40000800000 */
[----:B------:R-:W-:-:S03]  /*7db0*/  LOP3.LUT R10, R10, R3, RZ, 0x3c, !PT ;  /* 0x000000030a0a7212 */ /* 0x000fc600078e3cff */
[----:B------:R-:W-:Y:S01]  /*7dc0*/  IMAD R7, R9, 0x8, R0 ;  /* 0x0000000809077824 */ /* 0x000fe200078e0200 */
[----:B------:R-:W-:Y:S01]  /*7dd0*/  SHF.L.U32 R4, R10, 0x1f, RZ ;  /* 0x0000001f0a047819 */ /* 0x000fe200000006ff */
[----:B0-----:R-:W-:Y:S06]  /*7de0*/  @!P0 BRA `(.L_x_182) ;  /* 0x0000000000dc8947 */ /* 0x001fec0003800000 */
.L_x_193:
[----:B------:R-:W1:Y:S01]  /*7df0*/  SYNCS.PHASECHK.TRANS64.TRYWAIT P0, [R7+URZ], R4 ;  /* 0x00000004070075a7 */ /* 0x000e62000800017f */
[----:B0-----:R-:W-:-:S05]  /*7e00*/  VIADD R2, R9, 0x1 ;  /* 0x0000000109027836 */ /* 0x001fca0000000000 */
[----:B------:R-:W-:-:S04]  /*7e10*/  ISETP.NE.AND P1, PT, R2, 0x4, PT ;  /* 0x000000040200780c */ /* 0x000fc80003f25270 */
[----:B------:R-:W-:Y:S02]  /*7e20*/  SEL R3, RZ, 0x1, P1 ;  /* 0x00000001ff037807 */ /* 0x000fe40000800000 */
[----:B------:R-:W-:Y:S02]  /*7e30*/  SEL R9, R2, RZ, P1 ;  /* 0x000000ff02097207 */ /* 0x000fe40000800000 */
[----:B------:R-:W-:-:S03]  /*7e40*/  LOP3.LUT R11, R10, R3, RZ, 0x3c, !PT ;  /* 0x000000030a0b7212 */ /* 0x000fc600078e3cff */
[----:B------:R-:W-:Y:S01]  /*7e50*/  IMAD R6, R9, 0x8, R0 ;  /* 0x0000000809067824 */ /* 0x000fe200078e0200 */
[----:B------:R-:W-:Y:S01]  /*7e60*/  SHF.L.U32 R5, R11, 0x1f, RZ ;  /* 0x0000001f0b057819 */ /* 0x000fe200000006ff */
[----:B-1----:R-:W-:Y:S06]  /*7e70*/  @!P0 BRA `(.L_x_183) ;  /* 0x0000000000cc8947 */ /* 0x002fec0003800000 */
.L_x_194:
[----:B------:R-:W1:Y:S01]  /*7e80*/  SYNCS.PHASECHK.TRANS64.TRYWAIT P0, [R6+URZ], R5 ;  /* 0x00000005060075a7 */ /* 0x000e62000800017f */
[----:B------:R-:W-:-:S05]  /*7e90*/  VIADD R2, R9, 0x1 ;  /* 0x0000000109027836 */ /* 0x000fca0000000000 */
[----:B------:R-:W-:-:S04]  /*7ea0*/  ISETP.NE.AND P1, PT, R2, 0x4, PT ;  /* 0x000000040200780c */ /* 0x000fc80003f25270 */
[----:B0-----:R-:W-:Y:S02]  /*7eb0*/  SEL R4, RZ, 0x1, P1 ;  /* 0x00000001ff047807 */ /* 0x001fe40000800000 */
[----:B------:R-:W-:Y:S02]  /*7ec0*/  SEL R3, R2, RZ, P1 ;  /* 0x000000ff02037207 */ /* 0x000fe40000800000 */
[----:B------:R-:W-:Y:S01]  /*7ed0*/  LOP3.LUT R4, R11, R4, RZ, 0x3c, !PT ;  /* 0x000000040b047212 */ /* 0x000fe200078e3cff */
[----:B-1----:R-:W-:Y:S06]  /*7ee0*/  @!P0 BRA `(.L_x_184) ;  /* 0x0000000000c48947 */ /* 0x002fec0003800000 */
.L_x_195:
[----:B------:R-:W-:Y:S01]  /*7ef0*/  IMAD R3, R3, 0x8, R0 ;  /* 0x0000000803037824 */ /* 0x000fe200078e0200 */
[----:B------:R-:W-:-:S07]  /*7f00*/  SHF.L.U32 R0, R4, 0x1f, RZ ;  /* 0x0000001f04007819 */ /* 0x000fce00000006ff */
.L_x_185:
[----:B-1----:R1:W2:Y:S02]  /*7f10*/  SYNCS.PHASECHK.TRANS64.TRYWAIT P0, [R3+URZ], R0 ;  /* 0x00000000030075a7 */ /* 0x0022a4000800017f */
[----:B--2---:R-:W-:Y:S05]  /*7f20*/  @!P0 NANOSLEEP.SYNCS 0x989680 ;  /* 0x009896800000895d */ /* 0x004fea0003900000 */
[----:B------:R-:W2:Y:S02]  /*7f30*/  @!P0 SYNCS.PHASECHK.TRANS64 P0, [R3+URZ], R0 ;  /* 0x00000000030085a7 */ /* 0x000ea4000800007f */
[----:B--2---:R-:W-:Y:S05]  /*7f40*/  @!P0 BRA `(.L_x_185) ;  /* 0xfffffffc00f08947 */ /* 0x004fea000383ffff */
.L_x_180:
[----:B------:R-:W-:Y:S05]  /*7f50*/  BSYNC B0 ;  /* 0x0000000000007941 */ /* 0x000fea0003800000 */
.L_x_179:
[----:B------:R-:W-:Y:S05]  /*7f60*/  EXIT ;  /* 0x000000000000794d */ /* 0x000fea0003800000 */
.L_x_21:
[----:B-1----:R1:W2:Y:S02]  /*7f70*/  SYNCS.PHASECHK.TRANS64.TRYWAIT P1, [R3+URZ], R0 ;  /* 0x00000000030075a7 */ /* 0x0022a4000802017f */
[----:B--2---:R-:W-:Y:S05]  /*7f80*/  @!P1 NANOSLEEP.SYNCS 0x989680 ;  /* 0x009896800000995d */ /* 0x004fea0003900000 */
[----:B------:R-:W2:Y:S02]  /*7f90*/  @!P1 SYNCS.PHASECHK.TRANS64 P1, [R3+URZ], R0 ;  /* 0x00000000030095a7 */ /* 0x000ea4000802007f */
[----:B--2---:R-:W-:Y:S05]  /*7fa0*/  @!P1 BRA `(.L_x_21) ;  /* 0xfffffffc00f09947 */ /* 0x004fea000383ffff */
[----:B------:R-:W-:Y:S05]  /*7fb0*/  BRA `(.L_x_20) ;  /* 0xffffff9800047947 */ /* 0x000fea000383ffff */
.L_x_26:
[----:B-1----:R1:W2:Y:S02]  /*7fc0*/  SYNCS.PHASECHK.TRANS64.TRYWAIT P1, [R5+URZ], R4 ;  /* 0x00000004050075a7 */ /* 0x0022a4000802017f */
[----:B--2---:R-:W-:Y:S05]  /*7fd0*/  @!P1 NANOSLEEP.SYNCS 0x989680 ;  /* 0x009896800000995d */ /* 0x004fea0003900000 */
[----:B------:R-:W2:Y:S02]  /*7fe0*/  @!P1 SYNCS.PHASECHK.TRANS64 P1, [R5+URZ], R4 ;  /* 0x00000004050095a7 */ /* 0x000ea4000802007f */
[----:B--2---:R-:W-:Y:S05]  /*7ff0*/  @!P1 BRA `(.L_x_26) ;  /* 0xfffffffc00f09947 */ /* 0x004fea000383ffff */
[----:B------:R-:W-:Y:S05]  /*8000*/  BRA `(.L_x_25) ;  /* 0xffffff9800e07947 */ /* 0x000fea000383ffff */
.L_x_167:
[----:B------:R-:W-:Y:S01]  /*8010*/  BSSY B1, `(.L_x_186) ;  /* 0x0000006000017945 */ /* 0x000fe20003800000 */
[----:B------:R-:W-:-:S07]  /*8020*/  IMAD.MOV.U32 R15, RZ, RZ, -0x1 ;  /* 0xffffffffff0f7424 */ /* 0x000fce00078e00ff */
[----:B------:R-:W-:Y:S05]  /*8030*/  WARPSYNC.COLLECTIVE R15, `(.L_x_187) ;  /* 0x000000000f0c7348 */ /* 0x000fea0003c00000 */
[----:B------:R-:W-:Y:S02]  /*8040*/  ELECT P6, UR62, PT ;  /* 0x00000000003e782f */ /* 0x000fe400038c0000 */
[----:B------:R-:W-:Y:S01]  /*8050*/  MOV R14, UR62 ;  /* 0x0000003e000e7c02 */ /* 0x000fe20008000f00 */
[----:B------:R-:W-:Y:S10]  /*8060*/  ENDCOLLECTIVE ;  /* 0x000000000000791b */ /* 0x000ff40003800000 */
.L_x_187:
[----:B------:R-:W-:Y:S05]  /*8070*/  BSYNC B1 ;  /* 0x0000000000017941 */ /* 0x000fea0003800000 */
.L_x_186:
[----:B------:R-:W-:Y:S05]  /*8080*/  BRA `(.L_x_188) ;  /* 0xfffffff000087947 */ /* 0x000fea000383ffff */
.L_x_170:
[----:B-1----:R1:W2:Y:S02]  /*8090*/  SYNCS.PHASECHK.TRANS64.TRYWAIT P0, [R20+URZ+0x20], R13 ;  /* 0x0000200d140075a7 */ /* 0x0022a4000800017f */
[----:B--2---:R-:W-:Y:S05]  /*80a0*/  @!P0 NANOSLEEP.SYNCS 0x989680 ;  /* 0x009896800000895d */ /* 0x004fea0003900000 */
[----:B------:R-:W2:Y:S02]  /*80b0*/  @!P0 SYNCS.PHASECHK.TRANS64 P0, [R20+URZ+0x20], R13 ;  /* 0x0000200d140085a7 */ /* 0x000ea4000800007f */
[----:B--2---:R-:W-:Y:S05]  /*80c0*/  @!P0 BRA `(.L_x_170) ;  /* 0xfffffffc00f08947 */ /* 0x004fea000383ffff */
[----:B------:R-:W-:Y:S05]  /*80d0*/  BRA `(.L_x_189) ;  /* 0xfffffff000507947 */ /* 0x000fea000383ffff */
.L_x_178:
[----:B------:R-:W-:Y:S01]  /*80e0*/  BSSY B0, `(.L_x_190) ;  /* 0x0000006000007945 */ /* 0x000fe20003800000 */
[----:B------:R-:W-:-:S07]  /*80f0*/  IMAD.MOV.U32 R15, RZ, RZ, -0x1 ;  /* 0xffffffffff0f7424 */ /* 0x000fce00078e00ff */
[----:B------:R-:W-:Y:S05]  /*8100*/  WARPSYNC.COLLECTIVE R15, `(.L_x_191) ;  /* 0x000000000f0c7348 */ /* 0x000fea0003c00000 */
[----:B------:R-:W-:Y:S02]  /*8110*/  ELECT P6, UR62, PT ;  /* 0x00000000003e782f */ /* 0x000fe400038c0000 */
[----:B------:R-:W-:Y:S01]  /*8120*/  MOV R14, UR62 ;  /* 0x0000003e000e7c02 */ /* 0x000fe20008000f00 */
[----:B------:R-:W-:Y:S10]  /*8130*/  ENDCOLLECTIVE ;  /* 0x000000000000791b */ /* 0x000ff40003800000 */
.L_x_191:
[----:B------:R-:W-:Y:S05]  /*8140*/  BSYNC B0 ;  /* 0x0000000000007941 */ /* 0x000fea0003800000 */
.L_x_190:
[----:B------:R-:W-:Y:S05]  /*8150*/  BRA `(.L_x_192) ;  /* 0xfffffff800d07947 */ /* 0x000fea000383ffff */
.L_x_182:
[----:B0-----:R0:W1:Y:S02]  /*8160*/  SYNCS.PHASECHK.TRANS64.TRYWAIT P0, [R5+URZ], R2 ;  /* 0x00000002050075a7 */ /* 0x001064000800017f */
[----:B-1----:R-:W-:Y:S05]  /*8170*/  @!P0 NANOSLEEP.SYNCS 0x989680 ;  /* 0x009896800000895d */ /* 0x002fea0003900000 */
[----:B------:R-:W1:Y:S02]  /*8180*/  @!P0 SYNCS.PHASECHK.TRANS64 P0, [R5+URZ], R2 ;  /* 0x00000002050085a7 */ /* 0x000e64000800007f */
[----:B-1----:R-:W-:Y:S05]  /*8190*/  @!P0 BRA `(.L_x_182) ;  /* 0xfffffffc00f08947 */ /* 0x002fea000383ffff */
[----:B------:R-:W-:Y:S05]  /*81a0*/  BRA `(.L_x_193) ;  /* 0xfffffffc00107947 */ /* 0x000fea000383ffff */
.L_x_183:
[----:B0-----:R0:W1:Y:S02]  /*81b0*/  SYNCS.PHASECHK.TRANS64.TRYWAIT P0, [R7+URZ], R4 ;  /* 0x00000004070075a7 */ /* 0x001064000800017f */
[----:B-1----:R-:W-:Y:S05]  /*81c0*/  @!P0 NANOSLEEP.SYNCS 0x989680 ;  /* 0x009896800000895d */ /* 0x002fea0003900000 */
[----:B------:R-:W1:Y:S02]  /*81d0*/  @!P0 SYNCS.PHASECHK.TRANS64 P0, [R7+URZ], R4 ;  /* 0x00000004070085a7 */ /* 0x000e64000800007f */
[----:B-1----:R-:W-:Y:S05]  /*81e0*/  @!P0 BRA `(.L_x_183) ;  /* 0xfffffffc00f08947 */ /* 0x002fea000383ffff */
[----:B------:R-:W-:Y:S05]  /*81f0*/  BRA `(.L_x_194) ;  /* 0xfffffffc00207947 */ /* 0x000fea000383ffff */
.L_x_184:
[----:B0-----:R0:W1:Y:S02]  /*8200*/  SYNCS.PHASECHK.TRANS64.TRYWAIT P0, [R6+URZ], R5 ;  /* 0x00000005060075a7 */ /* 0x001064000800017f */
[----:B-1----:R-:W-:Y:S05]  /*8210*/  @!P0 NANOSLEEP.SYNCS 0x989680 ;  /* 0x009896800000895d */ /* 0x002fea0003900000 */
[----:B------:R-:W1:Y:S02]  /*8220*/  @!P0 SYNCS.PHASECHK.TRANS64 P0, [R6+URZ], R5 ;  /* 0x00000005060085a7 */ /* 0x000e64000800007f */
[----:B-1----:R-:W-:Y:S05]  /*8230*/  @!P0 BRA `(.L_x_184) ;  /* 0xfffffffc00f08947 */ /* 0x002fea000383ffff */
[----:B------:R-:W-:Y:S05]  /*8240*/  BRA `(.L_x_195) ;  /* 0xfffffffc00287947 */ /* 0x000fea000383ffff */
.L_x_196:
[----:B------:R-:W-:-:S00]  /*8250*/  BRA `(.L_x_196) ;  /* 0xfffffffc00fc7947 */ /* 0x000fc0000383ffff */
[----:B------:R-:W-:-:S00]  /*8260*/  NOP ;  /* 0x0000000000007918 */ /* 0x000fc00000000000 */
        /* <DEDUP_REMOVED lines=9> */
.L_x_197:


//--------------------- .nv.global.init           --------------------------
	.section	.nv.global.init,"aw",@progbits
.nv.global.init:
	.type		$str$22,@object
	.size		$str$22,($str$23 - $str$22)
$str$22:
        /*0000*/ 	.byte	0x6b, 0x5f, 0x74, 0x69, 0x6c, 0x65, 0x5f, 0x63, 0x6f, 0x75, 0x6e, 0x74, 0x20, 0x3e, 0x3d, 0x20
        /*0010*/ 	.byte	0x31, 0x00
	.type		$str$23,@object
	.size		$str$23,(__unnamed_1 - $str$23)
$str$23:
        /*0012*/ 	.byte	0x2f, 0x74, 0x6d, 0x70, 0x2f, 0x63, 0x75, 0x74, 0x6c, 0x61, 0x73, 0x73, 0x5f, 0x73, 0x77, 0x65
        /*0022*/ 	.byte	0x65, 0x70, 0x5f, 0x73, 0x72, 0x63, 0x2f, 0x69, 0x6e, 0x63, 0x6c, 0x75, 0x64, 0x65, 0x2f, 0x63
        /*0032*/ 	.byte	0x75, 0x74, 0x6c, 0x61, 0x73, 0x73, 0x2f, 0x67, 0x65, 0x6d, 0x6d, 0x2f, 0x63, 0x6f, 0x6c, 0x6c
        /*0042*/ 	.byte	0x65, 0x63, 0x74, 0x69, 0x76, 0x65, 0x2f, 0x73, 0x6d, 0x39, 0x30, 0x5f, 0x6d, 0x6d, 0x61, 0x5f
        /*0052*/ 	.byte	0x74, 0x6d, 0x61, 0x5f, 0x67, 0x6d, 0x6d, 0x61, 0x5f, 0x73, 0x73, 0x5f, 0x77, 0x61, 0x72, 0x70
        /*0062*/ 	.byte	0x73, 0x70, 0x65, 0x63, 0x69, 0x61, 0x6c, 0x69, 0x7a, 0x65, 0x64, 0x2e, 0x68, 0x70, 0x70, 0x00
	.type		__unnamed_1,@object
	.size		__unnamed_1,(.L_0 - __unnamed_1)
__unnamed_1:
        /*0072*/ 	.byte	0x76, 0x6f, 0x69, 0x64, 0x20, 0x63, 0x75, 0x74, 0x6c, 0x61, 0x73, 0x73, 0x3a, 0x3a, 0x67, 0x65
        /* <DEDUP_REMOVED lines=181> */
.L_0:


//--------------------- .nv.shared._ZN7cutlass13device_kernelINS_4gemm6kernel13GemmUniversalIN4cute5tupleIJiiiiEEENS1_10collective13CollectiveMmaINS1_34MainloopSm90TmaGmmaWarpSpecializedILi4ENS5_IJNS4_1CILi4EEENSA_ILi2EEENSA_ILi1EEEEEENS1_35KernelTmaWarpSpecializedCooperativeEEENS5_IJNSA_ILi128EEESH_NSA_ILi64EEEEEENS_6half_tENS5_IJlSD_lEEESK_NS5_IJSD_llEEENS4_8TiledMMAINS4_8MMA_AtomIJNS4_4SM904GMMA26MMA_64x128x16_F32F16F16_SSILNSQ_5MajorE0ELSS_1ELNSQ_7ScaleInE1ELST_1EEEEEENS4_6LayoutINS5_IJSC_SD_SD_EEENS5_IJSD_NSA_ILi0EEESY_EEEEENS5_IJNS4_10UnderscoreES11_S11_EEEEENS4_23SM90_TMA_LOAD_MULTICASTENS4_14ComposedLayoutINS4_7SwizzleILi3ELi4ELi3EEENS4_18smem_ptr_flag_bitsILi16EEENSW_INS5_IJNSA_ILi8EEESI_EEENS5_IJSI_SD_EEEEEEEvNS4_8identityES14_NS15_IS17_S19_NSW_INS5_IJSI_S1A_EEENS5_IJSD_SI_EEEEEEEvS1F_EENS_8epilogue10collective6detail29Sm90TmaWarpSpecializedAdapterINS1M_15DefaultEpilogueISK_SL_SL_NS1L_6thread17LinearCombinationISK_Li1EffLNS1Q_9ScaleType4KindE0ELNS_15FloatRoundStyleE2ESK_EENS1_15EpilogueDefaultEEEEEvvEEEEvNT_6ParamsE --------------------------
	.section	.nv.shared._ZN7cutlass13device_kernelINS_4gemm6kernel13GemmUniversalIN4cute5tupleIJiiiiEEENS1_10collective13CollectiveMmaINS1_34MainloopSm90TmaGmmaWarpSpecializedILi4ENS5_IJNS4_1CILi4EEENSA_ILi2EEENSA_ILi1EEEEEENS1_35KernelTmaWarpSpecializedCooperativeEEENS5_IJNSA_ILi128EEESH_NSA_ILi64EEEEEENS_6half_tENS5_IJlSD_lEEESK_NS5_IJSD_llEEENS4_8TiledMMAINS4_8MMA_AtomIJNS4_4SM904GMMA26MMA_64x128x16_F32F16F16_SSILNSQ_5MajorE0ELSS_1ELNSQ_7ScaleInE1ELST_1EEEEEENS4_6LayoutINS5_IJSC_SD_SD_EEENS5_IJSD_NSA_ILi0EEESY_EEEEENS5_IJNS4_10UnderscoreES11_S11_EEEEENS4_23SM90_TMA_LOAD_MULTICASTENS4_14ComposedLayoutINS4_7SwizzleILi3ELi4ELi3EEENS4_18smem_ptr_flag_bitsILi16EEENSW_INS5_IJNSA_ILi8EEESI_EEENS5_IJSI_SD_EEEEEEEvNS4_8identityES14_NS15_IS17_S19_NSW_INS5_IJSI_S1A_EEENS5_IJSD_SI_EEEEEEEvS1F_EENS_8epilogue10collective6detail29Sm90TmaWarpSpecializedAdapterINS1M_15DefaultEpilogueISK_SL_SL_NS1L_6thread17LinearCombinationISK_Li1EffLNS1Q_9ScaleType4KindE0ELNS_15FloatRoundStyleE2ESK_EENS1_15EpilogueDefaultEEEEEvvEEEEvNT_6ParamsE,"aw",@nobits
	.sectionflags	@""
	.align	16
	.zero		1024


//--------------------- .nv.shared.reserved.0     --------------------------
	.section	.nv.shared.reserved.0,"aw",@nobits
	.weak		__nv_reservedSMEM_offset_0_alias
	.size		__nv_reservedSMEM_offset_0_alias, 0, 0
	.other		__nv_reservedSMEM_offset_0_alias,@"STO_CUDA_RESERVED_SHARED STV_DEFAULT"
__nv_reservedSMEM_offset_0_alias:
	.zero		0


//--------------------- .nv.global                --------------------------
	.section	.nv.global,"aw",@nobits
.nv.global:
	.type		_ZN40_INTERNAL_1c87e240_4_k_cu_1d32c19c_227964cute1_E,@object
	.size		_ZN40_INTERNAL_1c87e240_4_k_cu_1d32c19c_227964cute1_E,(_ZN40_INTERNAL_1c87e240_4_k_cu_1d32c19c_227964cuda3std3__45__cpo6cbeginE - _ZN40_INTERNAL_1c87e240_4_k_cu_1d32c19c_227964cute1_E)
_ZN40_INTERNAL_1c87e240_4_k_cu_1d32c19c_227964cute1_E:
	.zero		1
	.type		_ZN40_INTERNAL_1c87e240_4_k_cu_1d32c19c_227964cuda3std3__45__cpo6cbeginE,@object
	.size		_ZN40_INTERNAL_1c87e240_4_k_cu_1d32c19c_227964cuda3std3__45__cpo6cbeginE,(_ZN40_INTERNAL_1c87e240_4_k_cu_1d32c19c_227964cuda3std3__48in_placeE - _ZN40_INTERNAL_1c87e240_4_k_cu_1d32c19c_227964cuda3std3__45__cpo6cbeginE)
_ZN40_INTERNAL_1c87e240_4_k_cu_1d32c19c_227964cuda3std3__45__cpo6cbeginE:
	.zero		1
	.type		_ZN40_INTERNAL_1c87e240_4_k_cu_1d32c19c_227964cuda3std3__48in_placeE,@object
	.size		_ZN40_INTERNAL_1c87e240_4_k_cu_1d32c19c_227964cuda3std3__48in_placeE,(_ZN40_INTERNAL_1c87e240_4_k_cu_1d32c19c_227964cuda3std6ranges3__45__cpo9iter_moveE - _ZN40_INTERNAL_1c87e240_4_k_cu_1d32c19c_227964cuda3std3__48in_placeE)
_ZN40_INTERNAL_1c87e240_4_k_cu_1d32c19c_227964cuda3std3__48in_placeE:
	.zero		1
	.type		_ZN40_INTERNAL_1c87e240_4_k_cu_1d32c19c_227964cuda3std6ranges3__45__cpo9iter_moveE,@object
	.size		_ZN40_INTERNAL_1c87e240_4_k_cu_1d32c19c_227964cuda3std6ranges3__45__cpo9iter_moveE,(_ZN40_INTERNAL_1c87e240_4_k_cu_1d32c19c_227964cuda3std3__45__cpo5beginE - _ZN40_INTERNAL_1c87e240_4_k_cu_1d32c19c_227964cuda3std6ranges3__45__cpo9iter_moveE)
_ZN40_INTERNAL_1c87e240_4_k_cu_1d32c19c_227964cuda3std6ranges3__45__cpo9iter_moveE:
	.zero		1
	.type		_ZN40_INTERNAL_1c87e240_4_k_cu_1d32c19c_227964cuda3std3__45__cpo5beginE,@object
	.size		_ZN40_INTERNAL_1c87e240_4_k_cu_1d32c19c_227964cuda3std3__45__cpo5beginE,(_ZN40_INTERNAL_1c87e240_4_k_cu_1d32c19c_227964cuda3std3__442_GLOBAL__N__1c87e240_4_k_cu_1d32c19c_227966ignoreE - _ZN40_INTERNAL_1c87e240_4_k_cu_1d32c19c_227964cuda3std3__45__cpo5beginE)
_ZN40_INTERNAL_1c87e240_4_k_cu_1d32c19c_227964cuda3std3__45__cpo5beginE:
	.zero		1
	.type		_ZN40_INTERNAL_1c87e240_4_k_cu_1d32c19c_227964cuda3std3__442_GLOBAL__N__1c87e240_4_k_cu_1d32c19c_227966ignoreE,@object
	.size		_ZN40_INTERNAL_1c87e240_4_k_cu_1d32c19c_227964cuda3std3__442_GLOBAL__N__1c87e240_4_k_cu_1d32c19c_227966ignoreE,(_ZN40_INTERNAL_1c87e240_4_k_cu_1d32c19c_227964cute7productE - _ZN40_INTERNAL_1c87e240_4_k_cu_1d32c19c_227964cuda3std3__442_GLOBAL__N__1c87e240_4_k_cu_1d32c19c_227966ignoreE)
_ZN40_INTERNAL_1c87e240_4_k_cu_1d32c19c_227964cuda3std3__442_GLOBAL__N__1c87e240_4_k_cu_1d32c19c_227966ignoreE:
	.zero		1
	.type		_ZN40_INTERNAL_1c87e240_4_k_cu_1d32c19c_227964cute7productE,@object
	.size		_ZN40_INTERNAL_1c87e240_4_k_cu_1d32c19c_227964cute7productE,(_ZN40_INTERNAL_1c87e240_4_k_cu_1d32c19c_227964cuda3std3__45__cpo3endE - _ZN40_INTERNAL_1c87e240_4_k_cu_1d32c19c_227964cute7productE)
_ZN40_INTERNAL_1c87e240_4_k_cu_1d32c19c_227964cute7productE:
	.zero		1
	.type		_ZN40_INTERNAL_1c87e240_4_k_cu_1d32c19c_227964cuda3std3__45__cpo3endE,@object
	.size		_ZN40_INTERNAL_1c87e240_4_k_cu_1d32c19c_227964cuda3std3__45__cpo3endE,(_ZN40_INTERNAL_1c87e240_4_k_cu_1d32c19c_227964cuda3std3__419piecewise_constructE - _ZN40_INTERNAL_1c87e240_4_k_cu_1d32c19c_227964cuda3std3__45__cpo3endE)
_ZN40_INTERNAL_1c87e240_4_k_cu_1d32c19c_227964cuda3std3__45__cpo3endE:
	.zero		1
	.type		_ZN40_INTERNAL_1c87e240_4_k_cu_1d32c19c_227964cuda3std3__419piecewise_constructE,@object
	.size		_ZN40_INTERNAL_1c87e240_4_k_cu_1d32c19c_227964cuda3std3__419piecewise_constructE,(_ZN40_INTERNAL_1c87e240_4_k_cu_1d32c19c_227964cuda3std3__45__cpo4cendE - _ZN40_INTERNAL_1c87e240_4_k_cu_1d32c19c_227964cuda3std3__419piecewise_constructE)
_ZN40_INTERNAL_1c87e240_4_k_cu_1d32c19c_227964cuda3std3__419piecewise_constructE:
	.zero		1
	.type		_ZN40_INTERNAL_1c87e240_4_k_cu_1d32c19c_227964cuda3std3__45__cpo4cendE,@object
	.size		_ZN40_INTERNAL_1c87e240_4_k_cu_1d32c19c_227964cuda3std3__45__cpo4cendE,(_ZN40_INTERNAL_1c87e240_4_k_cu_1d32c19c_227964cuda3std6ranges3__45__cpo4swapE - _ZN40_INTERNAL_1c87e240_4_k_cu_1d32c19c_227964cuda3std3__45__cpo4cendE)
_ZN40_INTERNAL_1c87e240_4_k_cu_1d32c19c_227964cuda3std3__45__cpo4cendE:
	.zero		1
	.type		_ZN40_INTERNAL_1c87e240_4_k_cu_1d32c19c_227964cuda3std6ranges3__45__cpo4swapE,@object
	.size		_ZN40_INTERNAL_1c87e240_4_k_cu_1d32c19c_227964cuda3std6ranges3__45__cpo4swapE,(.L_8 - _ZN40_INTERNAL_1c87e240_4_k_cu_1d32c19c_227964cuda3std6ranges3__45__cpo4swapE)
_ZN40_INTERNAL_1c87e240_4_k_cu_1d32c19c_227964cuda3std6ranges3__45__cpo4swapE:
	.zero		1
.L_8:


//--------------------- .nv.constant0._ZN7cutlass13device_kernelINS_4gemm6kernel13GemmUniversalIN4cute5tupleIJiiiiEEENS1_10collective13CollectiveMmaINS1_34MainloopSm90TmaGmmaWarpSpecializedILi4ENS5_IJNS4_1CILi4EEENSA_ILi2EEENSA_ILi1EEEEEENS1_35KernelTmaWarpSpecializedCooperativeEEENS5_IJNSA_ILi128EEESH_NSA_ILi64EEEEEENS_6half_tENS5_IJlSD_lEEESK_NS5_IJSD_llEEENS4_8TiledMMAINS4_8MMA_AtomIJNS4_4SM904GMMA26MMA_64x128x16_F32F16F16_SSILNSQ_5MajorE0ELSS_1ELNSQ_7ScaleInE1ELST_1EEEEEENS4_6LayoutINS5_IJSC_SD_SD_EEENS5_IJSD_NSA_ILi0EEESY_EEEEENS5_IJNS4_10UnderscoreES11_S11_EEEEENS4_23SM90_TMA_LOAD_MULTICASTENS4_14ComposedLayoutINS4_7SwizzleILi3ELi4ELi3EEENS4_18smem_ptr_flag_bitsILi16EEENSW_INS5_IJNSA_ILi8EEESI_EEENS5_IJSI_SD_EEEEEEEvNS4_8identityES14_NS15_IS17_S19_NSW_INS5_IJSI_S1A_EEENS5_IJSD_SI_EEEEEEEvS1F_EENS_8epilogue10collective6detail29Sm90TmaWarpSpecializedAdapterINS1M_15DefaultEpilogueISK_SL_SL_NS1L_6thread17LinearCombinationISK_Li1EffLNS1Q_9ScaleType4KindE0ELNS_15FloatRoundStyleE2ESK_EENS1_15EpilogueDefaultEEEEEvvEEEEvNT_6ParamsE --------------------------
	.section	.nv.constant0._ZN7cutlass13device_kernelINS_4gemm6kernel13GemmUniversalIN4cute5tupleIJiiiiEEENS1_10collective13CollectiveMmaINS1_34MainloopSm90TmaGmmaWarpSpecializedILi4ENS5_IJNS4_1CILi4EEENSA_ILi2EEENSA_ILi1EEEEEENS1_35KernelTmaWarpSpecializedCooperativeEEENS5_IJNSA_ILi128EEESH_NSA_ILi64EEEEEENS_6half_tENS5_IJlSD_lEEESK_NS5_IJSD_llEEENS4_8TiledMMAINS4_8MMA_AtomIJNS4_4SM904GMMA26MMA_64x128x16_F32F16F16_SSILNSQ_5MajorE0ELSS_1ELNSQ_7ScaleInE1ELST_1EEEEEENS4_6LayoutINS5_IJSC_SD_SD_EEENS5_IJSD_NSA_ILi0EEESY_EEEEENS5_IJNS4_10UnderscoreES11_S11_EEEEENS4_23SM90_TMA_LOAD_MULTICASTENS4_14ComposedLayoutINS4_7SwizzleILi3ELi4ELi3EEENS4_18smem_ptr_flag_bitsILi16EEENSW_INS5_IJNSA_ILi8EEESI_EEENS5_IJSI_SD_EEEEEEEvNS4_8identityES14_NS15_IS17_S19_NSW_INS5_IJSI_S1A_EEENS5_IJSD_SI_EEEEEEEvS1F_EENS_8epilogue10collective6detail29Sm90TmaWarpSpecializedAdapterINS1M_15DefaultEpilogueISK_SL_SL_NS1L_6thread17LinearCombinationISK_Li1EffLNS1Q_9ScaleType4KindE0ELNS_15FloatRoundStyleE2ESK_EENS1_15EpilogueDefaultEEEEEvvEEEEvNT_6ParamsE,"a",@progbits
	.sectionflags	@""
	.align	4
.nv.constant0._ZN7cutlass13device_kernelINS_4gemm6kernel13GemmUniversalIN4cute5tupleIJiiiiEEENS1_10collective13CollectiveMmaINS1_34MainloopSm90TmaGmmaWarpSpecializedILi4ENS5_IJNS4_1CILi4EEENSA_ILi2EEENSA_ILi1EEEEEENS1_35KernelTmaWarpSpecializedCooperativeEEENS5_IJNSA_ILi128EEESH_NSA_ILi64EEEEEENS_6half_tENS5_IJlSD_lEEESK_NS5_IJSD_llEEENS4_8TiledMMAINS4_8MMA_AtomIJNS4_4SM904GMMA26MMA_64x128x16_F32F16F16_SSILNSQ_5MajorE0ELSS_1ELNSQ_7ScaleInE1ELST_1EEEEEENS4_6LayoutINS5_IJSC_SD_SD_EEENS5_IJSD_NSA_ILi0EEESY_EEEEENS5_IJNS4_10UnderscoreES11_S11_EEEEENS4_23SM90_TMA_LOAD_MULTICASTENS4_14ComposedLayoutINS4_7SwizzleILi3ELi4ELi3EEENS4_18smem_ptr_flag_bitsILi16EEENSW_INS5_IJNSA_ILi8EEESI_EEENS5_IJSI_SD_EEEEEEEvNS4_8identityES14_NS15_IS17_S19_NSW_INS5_IJSI_S1A_EEENS5_IJSD_SI_EEEEEEEvS1F_EENS_8epilogue10collective6detail29Sm90TmaWarpSpecializedAdapterINS1M_15DefaultEpilogueISK_SL_SL_NS1L_6thread17LinearCombinationISK_Li1EffLNS1Q_9ScaleType4KindE0ELNS_15FloatRoundStyleE2ESK_EENS1_15EpilogueDefaultEEEEEvvEEEEvNT_6ParamsE:
	.zero		1664


//--------------------- SYMBOLS --------------------------

	.type		.nv.reservedSmem.offset0,@object
	.size		.nv.reservedSmem.offset0,0x4
	.type		__assertfail,@function
